//
// Generated by NVIDIA NVVM Compiler
//
// Compiler Build ID: CL-36424714
// Cuda compilation tools, release 13.0, V13.0.88
// Based on NVVM 20.0.0
//

.version 9.0
.target sm_100
.address_size 64

	// .globl	_Z13convolve_cudaPfS_S_iiiiiiiii
.extern .shared .align 16 .b8 M[];

.visible .entry _Z13convolve_cudaPfS_S_iiiiiiiii(
	.param .u64 .ptr .align 1 _Z13convolve_cudaPfS_S_iiiiiiiii_param_0,
	.param .u64 .ptr .align 1 _Z13convolve_cudaPfS_S_iiiiiiiii_param_1,
	.param .u64 .ptr .align 1 _Z13convolve_cudaPfS_S_iiiiiiiii_param_2,
	.param .u32 _Z13convolve_cudaPfS_S_iiiiiiiii_param_3,
	.param .u32 _Z13convolve_cudaPfS_S_iiiiiiiii_param_4,
	.param .u32 _Z13convolve_cudaPfS_S_iiiiiiiii_param_5,
	.param .u32 _Z13convolve_cudaPfS_S_iiiiiiiii_param_6,
	.param .u32 _Z13convolve_cudaPfS_S_iiiiiiiii_param_7,
	.param .u32 _Z13convolve_cudaPfS_S_iiiiiiiii_param_8,
	.param .u32 _Z13convolve_cudaPfS_S_iiiiiiiii_param_9,
	.param .u32 _Z13convolve_cudaPfS_S_iiiiiiiii_param_10,
	.param .u32 _Z13convolve_cudaPfS_S_iiiiiiiii_param_11
)
{
	.reg .pred 	%p<62>;
	.reg .b32 	%r<226>;
	.reg .b32 	%f<134>;
	.reg .b64 	%rd<28>;

	ld.param.u64 	%rd6, [_Z13convolve_cudaPfS_S_iiiiiiiii_param_0];
	ld.param.u64 	%rd7, [_Z13convolve_cudaPfS_S_iiiiiiiii_param_1];
	ld.param.u64 	%rd5, [_Z13convolve_cudaPfS_S_iiiiiiiii_param_2];
	ld.param.u32 	%r78, [_Z13convolve_cudaPfS_S_iiiiiiiii_param_4];
	ld.param.u32 	%r79, [_Z13convolve_cudaPfS_S_iiiiiiiii_param_5];
	ld.param.u32 	%r80, [_Z13convolve_cudaPfS_S_iiiiiiiii_param_6];
	ld.param.u32 	%r81, [_Z13convolve_cudaPfS_S_iiiiiiiii_param_7];
	ld.param.u32 	%r82, [_Z13convolve_cudaPfS_S_iiiiiiiii_param_8];
	ld.param.u32 	%r83, [_Z13convolve_cudaPfS_S_iiiiiiiii_param_9];
	ld.param.u32 	%r84, [_Z13convolve_cudaPfS_S_iiiiiiiii_param_10];
	ld.param.u32 	%r85, [_Z13convolve_cudaPfS_S_iiiiiiiii_param_11];
	cvta.to.global.u64 	%rd1, %rd6;
	cvta.to.global.u64 	%rd2, %rd7;
	cvt.rn.f32.s32 	%f18, %r83;
	mul.f32 	%f19, %f18, 0f3B000000;
	cvt.rpi.f32.f32 	%f20, %f19;
	cvt.rzi.s32.f32 	%r86, %f20;
	mov.u32 	%r87, %ctaid.x;
	mov.u32 	%r1, %tid.x;
	div.s32 	%r88, %r87, %r86;
	mul.lo.s32 	%r89, %r88, %r86;
	sub.s32 	%r2, %r87, %r89;
	mul.lo.s32 	%r90, %r79, %r78;
	div.s32 	%r3, %r88, %r90;
	mul.lo.s32 	%r91, %r3, %r90;
	sub.s32 	%r92, %r88, %r91;
	div.s32 	%r4, %r92, %r79;
	rem.s32 	%r5, %r88, %r79;
	sub.s32 	%r6, %r4, %r84;
	sub.s32 	%r7, %r5, %r85;
	mul.lo.s32 	%r93, %r81, %r80;
	mul.lo.s32 	%r8, %r93, %r82;
	cvt.rn.f32.s32 	%f21, %r8;
	mul.f32 	%f22, %f21, 0f3B000000;
	cvt.rpi.f32.f32 	%f23, %f22;
	cvt.rzi.s32.f32 	%r9, %f23;
	mul.lo.s32 	%r10, %r9, %r1;
	setp.ge.s32 	%p1, %r10, %r8;
	@%p1 bra 	$L__BB0_22;
	add.s32 	%r94, %r10, %r9;
	min.s32 	%r11, %r94, %r8;
	setp.lt.s32 	%p2, %r9, 1;
	@%p2 bra 	$L__BB0_22;
	mul.lo.s32 	%r12, %r82, %r81;
	mul.lo.s32 	%r13, %r3, %r78;
	add.s32 	%r95, %r10, 1;
	max.s32 	%r14, %r11, %r95;
	sub.s32 	%r96, %r14, %r10;
	and.b32  	%r15, %r96, 3;
	setp.eq.s32 	%p3, %r15, 0;
	mov.u32 	%r216, %r10;
	@%p3 bra 	$L__BB0_8;
	mov.b32 	%r215, 0;
	mov.u32 	%r216, %r10;
$L__BB0_4:
	.pragma "nounroll";
	div.s32 	%r18, %r216, %r12;
	mul.lo.s32 	%r98, %r18, %r12;
	sub.s32 	%r99, %r216, %r98;
	div.s32 	%r19, %r99, %r82;
	rem.s32 	%r20, %r216, %r82;
	add.s32 	%r21, %r18, %r6;
	setp.lt.s32 	%p4, %r21, 0;
	setp.ge.s32 	%p5, %r21, %r78;
	or.pred  	%p6, %p4, %p5;
	add.s32 	%r22, %r19, %r7;
	setp.lt.s32 	%p7, %r22, 0;
	setp.ge.s32 	%p8, %r22, %r79;
	or.pred  	%p9, %p7, %p8;
	or.pred  	%p11, %p6, %p9;
	@%p11 bra 	$L__BB0_6;
	add.s32 	%r100, %r21, %r13;
	mad.lo.s32 	%r101, %r100, %r79, %r22;
	mad.lo.s32 	%r102, %r101, %r82, %r20;
	mul.wide.s32 	%rd8, %r102, 4;
	add.s64 	%rd9, %rd1, %rd8;
	ld.global.f32 	%f24, [%rd9];
	mad.lo.s32 	%r103, %r18, %r81, %r19;
	mad.lo.s32 	%r104, %r103, %r82, %r20;
	shl.b32 	%r105, %r104, 2;
	mov.u32 	%r106, M;
	add.s32 	%r107, %r106, %r105;
	st.shared.f32 	[%r107], %f24;
	bra.uni 	$L__BB0_7;
$L__BB0_6:
	mad.lo.s32 	%r108, %r18, %r81, %r19;
	mad.lo.s32 	%r109, %r108, %r82, %r20;
	shl.b32 	%r110, %r109, 2;
	mov.u32 	%r111, M;
	add.s32 	%r112, %r111, %r110;
	mov.b32 	%r113, 0;
	st.shared.u32 	[%r112], %r113;
$L__BB0_7:
	add.s32 	%r216, %r216, 1;
	add.s32 	%r215, %r215, 1;
	setp.ne.s32 	%p12, %r215, %r15;
	@%p12 bra 	$L__BB0_4;
$L__BB0_8:
	sub.s32 	%r114, %r10, %r14;
	setp.gt.u32 	%p13, %r114, -4;
	@%p13 bra 	$L__BB0_22;
$L__BB0_9:
	div.s32 	%r27, %r216, %r12;
	mul.lo.s32 	%r115, %r27, %r12;
	sub.s32 	%r116, %r216, %r115;
	div.s32 	%r28, %r116, %r82;
	rem.s32 	%r29, %r216, %r82;
	add.s32 	%r30, %r27, %r6;
	setp.lt.s32 	%p14, %r30, 0;
	setp.ge.s32 	%p15, %r30, %r78;
	or.pred  	%p16, %p14, %p15;
	add.s32 	%r31, %r28, %r7;
	setp.lt.s32 	%p17, %r31, 0;
	setp.ge.s32 	%p18, %r31, %r79;
	or.pred  	%p19, %p17, %p18;
	or.pred  	%p21, %p16, %p19;
	not.pred 	%p22, %p21;
	@%p22 bra 	$L__BB0_11;
	mad.lo.s32 	%r125, %r27, %r81, %r28;
	mad.lo.s32 	%r126, %r125, %r82, %r29;
	shl.b32 	%r127, %r126, 2;
	mov.u32 	%r128, M;
	add.s32 	%r129, %r128, %r127;
	mov.b32 	%r130, 0;
	st.shared.u32 	[%r129], %r130;
	bra.uni 	$L__BB0_12;
$L__BB0_11:
	add.s32 	%r117, %r30, %r13;
	mad.lo.s32 	%r118, %r117, %r79, %r31;
	mad.lo.s32 	%r119, %r118, %r82, %r29;
	mul.wide.s32 	%rd10, %r119, 4;
	add.s64 	%rd11, %rd1, %rd10;
	ld.global.f32 	%f25, [%rd11];
	mad.lo.s32 	%r120, %r27, %r81, %r28;
	mad.lo.s32 	%r121, %r120, %r82, %r29;
	shl.b32 	%r122, %r121, 2;
	mov.u32 	%r123, M;
	add.s32 	%r124, %r123, %r122;
	st.shared.f32 	[%r124], %f25;
$L__BB0_12:
	add.s32 	%r131, %r216, 1;
	div.s32 	%r32, %r131, %r12;
	mul.lo.s32 	%r132, %r32, %r12;
	sub.s32 	%r133, %r131, %r132;
	div.s32 	%r33, %r133, %r82;
	rem.s32 	%r34, %r131, %r82;
	add.s32 	%r35, %r32, %r6;
	setp.lt.s32 	%p23, %r35, 0;
	setp.ge.s32 	%p24, %r35, %r78;
	or.pred  	%p25, %p23, %p24;
	add.s32 	%r36, %r33, %r7;
	setp.lt.s32 	%p26, %r36, 0;
	setp.ge.s32 	%p27, %r36, %r79;
	or.pred  	%p28, %p26, %p27;
	or.pred  	%p30, %p25, %p28;
	@%p30 bra 	$L__BB0_14;
	add.s32 	%r134, %r35, %r13;
	mad.lo.s32 	%r135, %r134, %r79, %r36;
	mad.lo.s32 	%r136, %r135, %r82, %r34;
	mul.wide.s32 	%rd12, %r136, 4;
	add.s64 	%rd13, %rd1, %rd12;
	ld.global.f32 	%f26, [%rd13];
	mad.lo.s32 	%r137, %r32, %r81, %r33;
	mad.lo.s32 	%r138, %r137, %r82, %r34;
	shl.b32 	%r139, %r138, 2;
	mov.u32 	%r140, M;
	add.s32 	%r141, %r140, %r139;
	st.shared.f32 	[%r141], %f26;
	bra.uni 	$L__BB0_15;
$L__BB0_14:
	mad.lo.s32 	%r142, %r32, %r81, %r33;
	mad.lo.s32 	%r143, %r142, %r82, %r34;
	shl.b32 	%r144, %r143, 2;
	mov.u32 	%r145, M;
	add.s32 	%r146, %r145, %r144;
	mov.b32 	%r147, 0;
	st.shared.u32 	[%r146], %r147;
$L__BB0_15:
	add.s32 	%r148, %r216, 2;
	div.s32 	%r37, %r148, %r12;
	mul.lo.s32 	%r149, %r37, %r12;
	sub.s32 	%r150, %r148, %r149;
	div.s32 	%r38, %r150, %r82;
	rem.s32 	%r39, %r148, %r82;
	add.s32 	%r40, %r37, %r6;
	setp.lt.s32 	%p31, %r40, 0;
	setp.ge.s32 	%p32, %r40, %r78;
	or.pred  	%p33, %p31, %p32;
	add.s32 	%r41, %r38, %r7;
	setp.lt.s32 	%p34, %r41, 0;
	setp.ge.s32 	%p35, %r41, %r79;
	or.pred  	%p36, %p34, %p35;
	or.pred  	%p38, %p33, %p36;
	@%p38 bra 	$L__BB0_17;
	add.s32 	%r151, %r40, %r13;
	mad.lo.s32 	%r152, %r151, %r79, %r41;
	mad.lo.s32 	%r153, %r152, %r82, %r39;
	mul.wide.s32 	%rd14, %r153, 4;
	add.s64 	%rd15, %rd1, %rd14;
	ld.global.f32 	%f27, [%rd15];
	mad.lo.s32 	%r154, %r37, %r81, %r38;
	mad.lo.s32 	%r155, %r154, %r82, %r39;
	shl.b32 	%r156, %r155, 2;
	mov.u32 	%r157, M;
	add.s32 	%r158, %r157, %r156;
	st.shared.f32 	[%r158], %f27;
	bra.uni 	$L__BB0_18;
$L__BB0_17:
	mad.lo.s32 	%r159, %r37, %r81, %r38;
	mad.lo.s32 	%r160, %r159, %r82, %r39;
	shl.b32 	%r161, %r160, 2;
	mov.u32 	%r162, M;
	add.s32 	%r163, %r162, %r161;
	mov.b32 	%r164, 0;
	st.shared.u32 	[%r163], %r164;
$L__BB0_18:
	add.s32 	%r165, %r216, 3;
	div.s32 	%r42, %r165, %r12;
	mul.lo.s32 	%r166, %r42, %r12;
	sub.s32 	%r167, %r165, %r166;
	div.s32 	%r43, %r167, %r82;
	rem.s32 	%r44, %r165, %r82;
	add.s32 	%r45, %r42, %r6;
	setp.lt.s32 	%p39, %r45, 0;
	setp.ge.s32 	%p40, %r45, %r78;
	or.pred  	%p41, %p39, %p40;
	add.s32 	%r46, %r43, %r7;
	setp.lt.s32 	%p42, %r46, 0;
	setp.ge.s32 	%p43, %r46, %r79;
	or.pred  	%p44, %p42, %p43;
	or.pred  	%p46, %p41, %p44;
	@%p46 bra 	$L__BB0_20;
	add.s32 	%r168, %r45, %r13;
	mad.lo.s32 	%r169, %r168, %r79, %r46;
	mad.lo.s32 	%r170, %r169, %r82, %r44;
	mul.wide.s32 	%rd16, %r170, 4;
	add.s64 	%rd17, %rd1, %rd16;
	ld.global.f32 	%f28, [%rd17];
	mad.lo.s32 	%r171, %r42, %r81, %r43;
	mad.lo.s32 	%r172, %r171, %r82, %r44;
	shl.b32 	%r173, %r172, 2;
	mov.u32 	%r174, M;
	add.s32 	%r175, %r174, %r173;
	st.shared.f32 	[%r175], %f28;
	bra.uni 	$L__BB0_21;
$L__BB0_20:
	mad.lo.s32 	%r176, %r42, %r81, %r43;
	mad.lo.s32 	%r177, %r176, %r82, %r44;
	shl.b32 	%r178, %r177, 2;
	mov.u32 	%r179, M;
	add.s32 	%r180, %r179, %r178;
	mov.b32 	%r181, 0;
	st.shared.u32 	[%r180], %r181;
$L__BB0_21:
	add.s32 	%r216, %r216, 4;
	setp.lt.s32 	%p47, %r216, %r11;
	@%p47 bra 	$L__BB0_9;
$L__BB0_22:
	bar.sync 	0;
	shl.b32 	%r48, %r2, 9;
	sub.s32 	%r182, %r83, %r48;
	min.s32 	%r183, %r182, 512;
	setp.ge.s32 	%p48, %r1, %r183;
	mov.f32 	%f132, 0f00000000;
	@%p48 bra 	$L__BB0_43;
	setp.lt.s32 	%p49, %r80, 1;
	@%p49 bra 	$L__BB0_42;
	min.s32 	%r184, %r81, %r82;
	setp.lt.s32 	%p50, %r184, 1;
	@%p50 bra 	$L__BB0_42;
	and.b32  	%r49, %r82, 15;
	and.b32  	%r50, %r82, 7;
	and.b32  	%r51, %r82, 2147483632;
	and.b32  	%r52, %r82, 3;
	neg.s32 	%r53, %r51;
	shl.b32 	%r54, %r82, 2;
	add.s64 	%rd3, %rd2, 32;
	mul.lo.s32 	%r55, %r3, %r80;
	mov.f32 	%f132, 0f00000000;
	mov.b32 	%r218, 0;
$L__BB0_26:
	add.s32 	%r187, %r218, %r55;
	mul.lo.s32 	%r57, %r187, %r81;
	mul.lo.s32 	%r58, %r218, %r81;
	mov.b32 	%r219, 0;
$L__BB0_27:
	setp.lt.u32 	%p51, %r82, 16;
	add.s32 	%r60, %r219, %r57;
	mul.lo.s32 	%r61, %r60, %r82;
	add.s32 	%r189, %r219, %r58;
	add.s32 	%r190, %r48, %r1;
	mad.lo.s32 	%r191, %r189, %r83, %r190;
	mul.lo.s32 	%r62, %r191, %r82;
	mov.b32 	%r224, 0;
	@%p51 bra 	$L__BB0_30;
	mov.u32 	%r192, M;
	mad.lo.s32 	%r193, %r54, %r60, %r192;
	add.s32 	%r221, %r193, 32;
	mov.u32 	%r220, %r62;
	mov.u32 	%r222, %r53;
$L__BB0_29:
	.pragma "nounroll";
	mul.wide.s32 	%rd18, %r220, 4;
	add.s64 	%rd19, %rd3, %rd18;
	ld.shared.f32 	%f33, [%r221+-32];
	ld.global.f32 	%f34, [%rd19+-32];
	fma.rn.f32 	%f35, %f33, %f34, %f132;
	ld.shared.f32 	%f36, [%r221+-28];
	ld.global.f32 	%f37, [%rd19+-28];
	fma.rn.f32 	%f38, %f36, %f37, %f35;
	ld.shared.f32 	%f39, [%r221+-24];
	ld.global.f32 	%f40, [%rd19+-24];
	fma.rn.f32 	%f41, %f39, %f40, %f38;
	ld.shared.f32 	%f42, [%r221+-20];
	ld.global.f32 	%f43, [%rd19+-20];
	fma.rn.f32 	%f44, %f42, %f43, %f41;
	ld.shared.f32 	%f45, [%r221+-16];
	ld.global.f32 	%f46, [%rd19+-16];
	fma.rn.f32 	%f47, %f45, %f46, %f44;
	ld.shared.f32 	%f48, [%r221+-12];
	ld.global.f32 	%f49, [%rd19+-12];
	fma.rn.f32 	%f50, %f48, %f49, %f47;
	ld.shared.f32 	%f51, [%r221+-8];
	ld.global.f32 	%f52, [%rd19+-8];
	fma.rn.f32 	%f53, %f51, %f52, %f50;
	ld.shared.f32 	%f54, [%r221+-4];
	ld.global.f32 	%f55, [%rd19+-4];
	fma.rn.f32 	%f56, %f54, %f55, %f53;
	ld.shared.f32 	%f57, [%r221];
	ld.global.f32 	%f58, [%rd19];
	fma.rn.f32 	%f59, %f57, %f58, %f56;
	ld.shared.f32 	%f60, [%r221+4];
	ld.global.f32 	%f61, [%rd19+4];
	fma.rn.f32 	%f62, %f60, %f61, %f59;
	ld.shared.f32 	%f63, [%r221+8];
	ld.global.f32 	%f64, [%rd19+8];
	fma.rn.f32 	%f65, %f63, %f64, %f62;
	ld.shared.f32 	%f66, [%r221+12];
	ld.global.f32 	%f67, [%rd19+12];
	fma.rn.f32 	%f68, %f66, %f67, %f65;
	ld.shared.f32 	%f69, [%r221+16];
	ld.global.f32 	%f70, [%rd19+16];
	fma.rn.f32 	%f71, %f69, %f70, %f68;
	ld.shared.f32 	%f72, [%r221+20];
	ld.global.f32 	%f73, [%rd19+20];
	fma.rn.f32 	%f74, %f72, %f73, %f71;
	ld.shared.f32 	%f75, [%r221+24];
	ld.global.f32 	%f76, [%rd19+24];
	fma.rn.f32 	%f77, %f75, %f76, %f74;
	ld.shared.f32 	%f78, [%r221+28];
	ld.global.f32 	%f79, [%rd19+28];
	fma.rn.f32 	%f132, %f78, %f79, %f77;
	add.s32 	%r222, %r222, 16;
	add.s32 	%r221, %r221, 64;
	add.s32 	%r220, %r220, 16;
	setp.ne.s32 	%p52, %r222, 0;
	mov.u32 	%r224, %r51;
	@%p52 bra 	$L__BB0_29;
$L__BB0_30:
	setp.eq.s32 	%p53, %r49, 0;
	@%p53 bra 	$L__BB0_40;
	add.s32 	%r194, %r49, -1;
	setp.lt.u32 	%p54, %r194, 7;
	@%p54 bra 	$L__BB0_33;
	add.s32 	%r195, %r224, %r61;
	shl.b32 	%r196, %r195, 2;
	mov.u32 	%r197, M;
	add.s32 	%r198, %r197, %r196;
	ld.shared.f32 	%f81, [%r198];
	add.s32 	%r199, %r224, %r62;
	mul.wide.s32 	%rd20, %r199, 4;
	add.s64 	%rd21, %rd2, %rd20;
	ld.global.f32 	%f82, [%rd21];
	fma.rn.f32 	%f83, %f81, %f82, %f132;
	ld.shared.f32 	%f84, [%r198+4];
	ld.global.f32 	%f85, [%rd21+4];
	fma.rn.f32 	%f86, %f84, %f85, %f83;
	ld.shared.f32 	%f87, [%r198+8];
	ld.global.f32 	%f88, [%rd21+8];
	fma.rn.f32 	%f89, %f87, %f88, %f86;
	ld.shared.f32 	%f90, [%r198+12];
	ld.global.f32 	%f91, [%rd21+12];
	fma.rn.f32 	%f92, %f90, %f91, %f89;
	ld.shared.f32 	%f93, [%r198+16];
	ld.global.f32 	%f94, [%rd21+16];
	fma.rn.f32 	%f95, %f93, %f94, %f92;
	ld.shared.f32 	%f96, [%r198+20];
	ld.global.f32 	%f97, [%rd21+20];
	fma.rn.f32 	%f98, %f96, %f97, %f95;
	ld.shared.f32 	%f99, [%r198+24];
	ld.global.f32 	%f100, [%rd21+24];
	fma.rn.f32 	%f101, %f99, %f100, %f98;
	ld.shared.f32 	%f102, [%r198+28];
	ld.global.f32 	%f103, [%rd21+28];
	fma.rn.f32 	%f132, %f102, %f103, %f101;
	add.s32 	%r224, %r224, 8;
$L__BB0_33:
	setp.eq.s32 	%p55, %r50, 0;
	@%p55 bra 	$L__BB0_40;
	add.s32 	%r200, %r50, -1;
	setp.lt.u32 	%p56, %r200, 3;
	@%p56 bra 	$L__BB0_36;
	add.s32 	%r201, %r224, %r61;
	shl.b32 	%r202, %r201, 2;
	mov.u32 	%r203, M;
	add.s32 	%r204, %r203, %r202;
	ld.shared.f32 	%f105, [%r204];
	add.s32 	%r205, %r224, %r62;
	mul.wide.s32 	%rd22, %r205, 4;
	add.s64 	%rd23, %rd2, %rd22;
	ld.global.f32 	%f106, [%rd23];
	fma.rn.f32 	%f107, %f105, %f106, %f132;
	ld.shared.f32 	%f108, [%r204+4];
	ld.global.f32 	%f109, [%rd23+4];
	fma.rn.f32 	%f110, %f108, %f109, %f107;
	ld.shared.f32 	%f111, [%r204+8];
	ld.global.f32 	%f112, [%rd23+8];
	fma.rn.f32 	%f113, %f111, %f112, %f110;
	ld.shared.f32 	%f114, [%r204+12];
	ld.global.f32 	%f115, [%rd23+12];
	fma.rn.f32 	%f132, %f114, %f115, %f113;
	add.s32 	%r224, %r224, 4;
$L__BB0_36:
	setp.eq.s32 	%p57, %r52, 0;
	@%p57 bra 	$L__BB0_40;
	setp.eq.s32 	%p58, %r52, 1;
	add.s32 	%r206, %r224, %r61;
	shl.b32 	%r207, %r206, 2;
	mov.u32 	%r208, M;
	add.s32 	%r75, %r208, %r207;
	ld.shared.f32 	%f116, [%r75];
	add.s32 	%r209, %r224, %r62;
	mul.wide.s32 	%rd24, %r209, 4;
	add.s64 	%rd4, %rd2, %rd24;
	ld.global.f32 	%f117, [%rd4];
	fma.rn.f32 	%f132, %f116, %f117, %f132;
	@%p58 bra 	$L__BB0_40;
	setp.eq.s32 	%p59, %r52, 2;
	ld.shared.f32 	%f118, [%r75+4];
	ld.global.f32 	%f119, [%rd4+4];
	fma.rn.f32 	%f132, %f118, %f119, %f132;
	@%p59 bra 	$L__BB0_40;
	ld.shared.f32 	%f120, [%r75+8];
	ld.global.f32 	%f121, [%rd4+8];
	fma.rn.f32 	%f132, %f120, %f121, %f132;
$L__BB0_40:
	add.s32 	%r219, %r219, 1;
	setp.ne.s32 	%p60, %r219, %r81;
	@%p60 bra 	$L__BB0_27;
	add.s32 	%r218, %r218, 1;
	setp.ne.s32 	%p61, %r218, %r80;
	@%p61 bra 	$L__BB0_26;
$L__BB0_42:
	add.s32 	%r210, %r48, %r1;
	mad.lo.s32 	%r211, %r3, %r78, %r4;
	mad.lo.s32 	%r212, %r211, %r79, %r5;
	mad.lo.s32 	%r213, %r212, %r83, %r210;
	cvta.to.global.u64 	%rd25, %rd5;
	mul.wide.s32 	%rd26, %r213, 4;
	add.s64 	%rd27, %rd25, %rd26;
	st.global.f32 	[%rd27], %f132;
$L__BB0_43:
	ret;

}


// ===== COMPILED SASS (sm_100) =====

	.target	sm_100

	.elftype	@"ET_EXEC"


//--------------------- .note.nv.tkinfo           --------------------------
	.section	.note.nv.tkinfo,"",@"SHT_NOTE"
	.sectionflags	@"SHF_NOTE_NV_TKINFO"
	.tkinfo
        /*0018*/ 	.word	0x00000002
        /*0030*/ 	.string	""
        /*0030*/ 	.string	"ptxas"
        /*0030*/ 	.string	"Cuda compilation tools, release 13.0, V13.0.88"
        /*0030*/ 	.string	"Build cuda_13.0.r13.0/compiler.36424714_0"
        /*0030*/ 	.string	"-arch sm_100 -m 64 "



//--------------------- .note.nv.cuinfo           --------------------------
	.section	.note.nv.cuinfo,"",@"SHT_NOTE"
	.sectionflags	@"SHF_NOTE_NV_CUINFO"
        /*0018*/ 	.short	0x0002
        /*001a*/ 	.short	0x0064
        /*001c*/ 	.short	0x0082
	.zero		2


//--------------------- .nv.info                  --------------------------
	.section	.nv.info,"",@"SHT_CUDA_INFO"
	.align	4


	//----- nvinfo : EIATTR_REGCOUNT
	.align		4
        /*0000*/ 	.byte	0x04, 0x2f
        /*0002*/ 	.short	(.L_1 - .L_0)
	.align		4
.L_0:
        /*0004*/ 	.word	index@(_Z13convolve_cudaPfS_S_iiiiiiiii)
        /*0008*/ 	.word	0x00000020


	//----- nvinfo : EIATTR_FRAME_SIZE
	.align		4
.L_1:
        /*000c*/ 	.byte	0x04, 0x11
        /*000e*/ 	.short	(.L_3 - .L_2)
	.align		4
.L_2:
        /*0010*/ 	.word	index@(_Z13convolve_cudaPfS_S_iiiiiiiii)
        /*0014*/ 	.word	0x00000000


	//----- nvinfo : EIATTR_MIN_STACK_SIZE
	.align		4
.L_3:
        /*0018*/ 	.byte	0x04, 0x12
        /*001a*/ 	.short	(.L_5 - .L_4)
	.align		4
.L_4:
        /*001c*/ 	.word	index@(_Z13convolve_cudaPfS_S_iiiiiiiii)
        /*0020*/ 	.word	0x00000000
.L_5:


//--------------------- .nv.compat                --------------------------
	.section	.nv.compat,"",@"SHT_CUDA_COMPAT_INFO"
	.align	4
        /*0000*/ 	.byte	0x02, 0x09, 0x00, 0x00, 0x02, 0x02, 0x01, 0x00, 0x02, 0x05, 0x05, 0x00, 0x03, 0x07, 0x01, 0x01
        /*0010*/ 	.byte	0x02, 0x03, 0x00, 0x00, 0x02, 0x06, 0x01, 0x00, 0x04, 0x0b, 0x08, 0x00, 0x09, 0x00, 0x00, 0x00
        /*0020*/ 	.byte	0x00, 0x00, 0x00, 0x00


//--------------------- .nv.info._Z13convolve_cudaPfS_S_iiiiiiiii --------------------------
	.section	.nv.info._Z13convolve_cudaPfS_S_iiiiiiiii,"",@"SHT_CUDA_INFO"
	.sectionflags	@""
	.align	4


	//----- nvinfo : EIATTR_CUDA_API_VERSION
	.align		4
        /*0000*/ 	.byte	0x04, 0x37
        /*0002*/ 	.short	(.L_7 - .L_6)
.L_6:
        /*0004*/ 	.word	0x00000082


	//----- nvinfo : EIATTR_KPARAM_INFO
	.align		4
.L_7:
        /*0008*/ 	.byte	0x04, 0x17
        /*000a*/ 	.short	(.L_9 - .L_8)
.L_8:
        /*000c*/ 	.word	0x00000000
        /*0010*/ 	.short	0x000b
        /*0012*/ 	.short	0x0038
        /*0014*/ 	.byte	0x00, 0xf0, 0x11, 0x00


	//----- nvinfo : EIATTR_KPARAM_INFO
	.align		4
.L_9:
        /*0018*/ 	.byte	0x04, 0x17
        /*001a*/ 	.short	(.L_11 - .L_10)
.L_10:
        /*001c*/ 	.word	0x00000000
        /*0020*/ 	.short	0x000a
        /*0022*/ 	.short	0x0034
        /*0024*/ 	.byte	0x00, 0xf0, 0x11, 0x00


	//----- nvinfo : EIATTR_KPARAM_INFO
	.align		4
.L_11:
        /*0028*/ 	.byte	0x04, 0x17
        /*002a*/ 	.short	(.L_13 - .L_12)
.L_12:
        /*002c*/ 	.word	0x00000000
        /*0030*/ 	.short	0x0009
        /*0032*/ 	.short	0x0030
        /*0034*/ 	.byte	0x00, 0xf0, 0x11, 0x00


	//----- nvinfo : EIATTR_KPARAM_INFO
	.align		4
.L_13:
        /*0038*/ 	.byte	0x04, 0x17
        /*003a*/ 	.short	(.L_15 - .L_14)
.L_14:
        /*003c*/ 	.word	0x00000000
        /*0040*/ 	.short	0x0008
        /*0042*/ 	.short	0x002c
        /*0044*/ 	.byte	0x00, 0xf0, 0x11, 0x00


	//----- nvinfo : EIATTR_KPARAM_INFO
	.align		4
.L_15:
        /*0048*/ 	.byte	0x04, 0x17
        /*004a*/ 	.short	(.L_17 - .L_16)
.L_16:
        /*004c*/ 	.word	0x00000000
        /*0050*/ 	.short	0x0007
        /*0052*/ 	.short	0x0028
        /*0054*/ 	.byte	0x00, 0xf0, 0x11, 0x00


	//----- nvinfo : EIATTR_KPARAM_INFO
	.align		4
.L_17:
        /*0058*/ 	.byte	0x04, 0x17
        /*005a*/ 	.short	(.L_19 - .L_18)
.L_18:
        /*005c*/ 	.word	0x00000000
        /*0060*/ 	.short	0x0006
        /*0062*/ 	.short	0x0024
        /*0064*/ 	.byte	0x00, 0xf0, 0x11, 0x00


	//----- nvinfo : EIATTR_KPARAM_INFO
	.align		4
.L_19:
        /*0068*/ 	.byte	0x04, 0x17
        /*006a*/ 	.short	(.L_21 - .L_20)
.L_20:
        /*006c*/ 	.word	0x00000000
        /*0070*/ 	.short	0x0005
        /*0072*/ 	.short	0x0020
        /*0074*/ 	.byte	0x00, 0xf0, 0x11, 0x00


	//----- nvinfo : EIATTR_KPARAM_INFO
	.align		4
.L_21:
        /*0078*/ 	.byte	0x04, 0x17
        /*007a*/ 	.short	(.L_23 - .L_22)
.L_22:
        /*007c*/ 	.word	0x00000000
        /*0080*/ 	.short	0x0004
        /*0082*/ 	.short	0x001c
        /*0084*/ 	.byte	0x00, 0xf0, 0x11, 0x00


	//----- nvinfo : EIATTR_KPARAM_INFO
	.align		4
.L_23:
        /*0088*/ 	.byte	0x04, 0x17
        /*008a*/ 	.short	(.L_25 - .L_24)
.L_24:
        /*008c*/ 	.word	0x00000000
        /*0090*/ 	.short	0x0003
        /*0092*/ 	.short	0x0018
        /*0094*/ 	.byte	0x00, 0xf0, 0x11, 0x00


	//----- nvinfo : EIATTR_KPARAM_INFO
	.align		4
.L_25:
        /*0098*/ 	.byte	0x04, 0x17
        /*009a*/ 	.short	(.L_27 - .L_26)
.L_26:
        /*009c*/ 	.word	0x00000000
        /*00a0*/ 	.short	0x0002
        /*00a2*/ 	.short	0x0010
        /*00a4*/ 	.byte	0x00, 0xf5, 0x21, 0x00


	//----- nvinfo : EIATTR_KPARAM_INFO
	.align		4
.L_27:
        /*00a8*/ 	.byte	0x04, 0x17
        /*00aa*/ 	.short	(.L_29 - .L_28)
.L_28:
        /*00ac*/ 	.word	0x00000000
        /*00b0*/ 	.short	0x0001
        /*00b2*/ 	.short	0x0008
        /*00b4*/ 	.byte	0x00, 0xf5, 0x21, 0x00


	//----- nvinfo : EIATTR_KPARAM_INFO
	.align		4
.L_29:
        /*00b8*/ 	.byte	0x04, 0x17
        /*00ba*/ 	.short	(.L_31 - .L_30)
.L_30:
        /*00bc*/ 	.word	0x00000000
        /*00c0*/ 	.short	0x0000
        /*00c2*/ 	.short	0x0000
        /*00c4*/ 	.byte	0x00, 0xf5, 0x21, 0x00


	//----- nvinfo : EIATTR_SPARSE_MMA_MASK
	.align		4
.L_31:
        /*00c8*/ 	.byte	0x03, 0x50
        /*00ca*/ 	.short	0x0000


	//----- nvinfo : EIATTR_MAXREG_COUNT
	.align		4
        /*00cc*/ 	.byte	0x03, 0x1b
        /*00ce*/ 	.short	0x00ff


	//----- nvinfo : EIATTR_NUM_BARRIERS
	.align		4
        /*00d0*/ 	.byte	0x02, 0x4c
        /*00d2*/ 	.byte	0x01
	.zero		1


	//----- nvinfo : EIATTR_MERCURY_ISA_VERSION
	.align		4
        /*00d4*/ 	.byte	0x03, 0x5f
        /*00d6*/ 	.short	0x0101


	//----- nvinfo : EIATTR_VRC_CTA_INIT_COUNT
	.align		4
        /*00d8*/ 	.byte	0x02, 0x4a
	.zero		1
	.zero		1


	//----- nvinfo : EIATTR_EXIT_INSTR_OFFSETS
	.align		4
        /*00dc*/ 	.byte	0x04, 0x1c
        /*00de*/ 	.short	(.L_33 - .L_32)


	//   ....[0]....
.L_32:
        /*00e0*/ 	.word	0x00002140


	//   ....[1]....
        /*00e4*/ 	.word	0x00002e30


	//----- nvinfo : EIATTR_CRS_STACK_SIZE
	.align		4
.L_33:
        /*00e8*/ 	.byte	0x04, 0x1e
        /*00ea*/ 	.short	(.L_35 - .L_34)
.L_34:
        /*00ec*/ 	.word	0x00000000


	//----- nvinfo : EIATTR_CBANK_PARAM_SIZE
	.align		4
.L_35:
        /*00f0*/ 	.byte	0x03, 0x19
        /*00f2*/ 	.short	0x003c


	//----- nvinfo : EIATTR_PARAM_CBANK
	.align		4
        /*00f4*/ 	.byte	0x04, 0x0a
        /*00f6*/ 	.short	(.L_37 - .L_36)
	.align		4
.L_36:
        /*00f8*/ 	.word	index@(.nv.constant0._Z13convolve_cudaPfS_S_iiiiiiiii)
        /*00fc*/ 	.short	0x0380
        /*00fe*/ 	.short	0x003c


	//----- nvinfo : EIATTR_SW_WAR
	.align		4
.L_37:
        /*0100*/ 	.byte	0x04, 0x36
        /*0102*/ 	.short	(.L_39 - .L_38)
.L_38:
        /*0104*/ 	.word	0x00000008
.L_39:


//--------------------- .nv.callgraph             --------------------------
	.section	.nv.callgraph,"",@"SHT_CUDA_CALLGRAPH"
	.align	4
	.sectionentsize	8
	.align		4
        /*0000*/ 	.word	0x00000000
	.align		4
        /*0004*/ 	.word	0xffffffff
	.align		4
        /*0008*/ 	.word	0x00000000
	.align		4
        /*000c*/ 	.word	0xfffffffe
	.align		4
        /*0010*/ 	.word	0x00000000
	.align		4
        /*0014*/ 	.word	0xfffffffd
	.align		4
        /*0018*/ 	.word	0x00000000
	.align		4
        /*001c*/ 	.word	0xfffffffc


//--------------------- .text._Z13convolve_cudaPfS_S_iiiiiiiii --------------------------
	.section	.text._Z13convolve_cudaPfS_S_iiiiiiiii,"ax",@progbits
	.align	128
        .global         _Z13convolve_cudaPfS_S_iiiiiiiii
        .type           _Z13convolve_cudaPfS_S_iiiiiiiii,@function
        .size           _Z13convolve_cudaPfS_S_iiiiiiiii,(.L_x_20 - _Z13convolve_cudaPfS_S_iiiiiiiii)
        .other          _Z13convolve_cudaPfS_S_iiiiiiiii,@"STO_CUDA_ENTRY STV_DEFAULT"
_Z13convolve_cudaPfS_S_iiiiiiiii:
.text._Z13convolve_cudaPfS_S_iiiiiiiii:
[----:B------:R-:W-:Y:S01]  /*0000*/  LDC R1, c[0x0][0x37c] ;  /* 0x0000df00ff017b82 */ /* 0x000fe20000000800 */
[----:B------:R-:W0:Y:S07]  /*0010*/  LDCU UR4, c[0x0][0x3b0] ;  /* 0x00007600ff0477ac */ /* 0x000e2e0008000800 */
[----:B------:R-:W1:Y:S01]  /*0020*/  LDC R3, c[0x0][0x3a0] ;  /* 0x0000e800ff037b82 */ /* 0x000e620000000800 */
[----:B------:R-:W2:Y:S01]  /*0030*/  S2R R4, SR_CTAID.X ;  /* 0x0000000000047919 */ /* 0x000ea20000002500 */
[----:B------:R-:W-:Y:S01]  /*0040*/  BSSY.RECONVERGENT B0, `(.L_x_0) ;  /* 0x0000209000007945 */ /* 0x000fe20003800200 */
[----:B------:R-:W3:Y:S01]  /*0050*/  LDCU.64 UR8, c[0x0][0x3a8] ;  /* 0x00007500ff0877ac */ /* 0x000ee20008000a00 */
[----:B------:R-:W4:Y:S01]  /*0060*/  LDCU.64 UR6, c[0x0][0x358] ;  /* 0x00006b00ff0677ac */ /* 0x000f220008000a00 */
[----:B------:R-:W1:Y:S01]  /*0070*/  LDCU UR10, c[0x0][0x39c] ;  /* 0x00007380ff0a77ac */ /* 0x000e620008000800 */
[----:B------:R-:W1:Y:S01]  /*0080*/  LDCU UR11, c[0x0][0x3a0] ;  /* 0x00007400ff0b77ac */ /* 0x000e620008000800 */
[----:B0-----:R-:W-:Y:S01]  /*0090*/  I2FP.F32.S32 R0, UR4 ;  /* 0x0000000400007c45 */ /* 0x001fe20008201400 */
[----:B------:R-:W0:Y:S04]  /*00a0*/  LDCU UR4, c[0x0][0x39c] ;  /* 0x00007380ff0477ac */ /* 0x000e280008000800 */
[----:B------:R-:W-:Y:S01]  /*00b0*/  FMUL R21, R0, 0.001953125 ;  /* 0x3b00000000157820 */ /* 0x000fe20000400000 */
[----:B------:R-:W0:Y:S01]  /*00c0*/  LDCU UR12, c[0x0][0x3ac] ;  /* 0x00007580ff0c77ac */ /* 0x000e220008000800 */
[----:B-1----:R-:W-:Y:S01]  /*00d0*/  IABS R12, R3 ;  /* 0x00000003000c7213 */ /* 0x002fe20000000000 */
[----:B------:R-:W1:Y:S03]  /*00e0*/  LDCU UR14, c[0x0][0x3ac] ;  /* 0x00007580ff0e77ac */ /* 0x000e660008000800 */
[----:B------:R-:W5:Y:S01]  /*00f0*/  F2I.CEIL.NTZ R21, R21 ;  /* 0x0000001500157305 */ /* 0x000f62000020b100 */
[----:B------:R-:W1:Y:S01]  /*0100*/  LDCU UR13, c[0x0][0x3a8] ;  /* 0x00007500ff0d77ac */ /* 0x000e620008000800 */
[----:B--2---:R-:W-:Y:S01]  /*0110*/  IABS R10, R4 ;  /* 0x00000004000a7213 */ /* 0x004fe20000000000 */
[----:B------:R-:W2:Y:S01]  /*0120*/  LDCU UR15, c[0x0][0x3a8] ;  /* 0x00007500ff0f77ac */ /* 0x000ea20008000800 */
[----:B0-----:R-:W-:Y:S01]  /*0130*/  IMAD R0, R3, UR4, RZ ;  /* 0x0000000403007c24 */ /* 0x001fe2000f8e02ff */
[----:B------:R-:W0:Y:S04]  /*0140*/  LDCU UR4, c[0x0][0x3a4] ;  /* 0x00007480ff0477ac */ /* 0x000e280008000800 */
[----:B------:R-:W-:-:S02]  /*0150*/  IABS R2, R0 ;  /* 0x0000000000027213 */ /* 0x000fc40000000000 */
[-C--:B-----5:R-:W-:Y:S02]  /*0160*/  IABS R9, R21.reuse ;  /* 0x0000001500097213 */ /* 0x0a0fe40000000000 */
[----:B------:R-:W-:Y:S02]  /*0170*/  IABS R11, R21 ;  /* 0x00000015000b7213 */ /* 0x000fe40000000000 */
[----:B------:R-:W5:Y:S08]  /*0180*/  I2F.RP R5, R9 ;  /* 0x0000000900057306 */ /* 0x000f700000209400 */
[----:B-----5:R-:W5:Y:S02]  /*0190*/  MUFU.RCP R5, R5 ;  /* 0x0000000500057308 */ /* 0x020f640000001000 */
[----:B-----5:R-:W-:-:S06]  /*01a0*/  VIADD R6, R5, 0xffffffe ;  /* 0x0ffffffe05067836 */ /* 0x020fcc0000000000 */
[----:B------:R5:W3:Y:S02]  /*01b0*/  F2I.FTZ.U32.TRUNC.NTZ R7, R6 ;  /* 0x0000000600077305 */ /* 0x000ae4000021f000 */
[----:B-----5:R-:W-:Y:S02]  /*01c0*/  HFMA2 R6, -RZ, RZ, 0, 0 ;  /* 0x00000000ff067431 */ /* 0x020fe400000001ff */
[----:B---3--:R-:W-:-:S04]  /*01d0*/  IMAD.MOV R8, RZ, RZ, -R7 ;  /* 0x000000ffff087224 */ /* 0x008fc800078e0a07 */
[----:B------:R-:W-:Y:S02]  /*01e0*/  IMAD R5, R8, R9, RZ ;  /* 0x0000000908057224 */ /* 0x000fe400078e02ff */
[----:B------:R-:W3:Y:S02]  /*01f0*/  I2F.RP R8, R2 ;  /* 0x0000000200087306 */ /* 0x000ee40000209400 */
[----:B------:R-:W-:-:S04]  /*0200*/  IMAD.HI.U32 R6, R7, R5, R6 ;  /* 0x0000000507067227 */ /* 0x000fc800078e0006 */
[----:B------:R-:W-:Y:S02]  /*0210*/  IMAD.MOV.U32 R7, RZ, RZ, R10 ;  /* 0x000000ffff077224 */ /* 0x000fe400078e000a */
[----:B------:R-:W-:Y:S01]  /*0220*/  IMAD.MOV R10, RZ, RZ, -R11 ;  /* 0x000000ffff0a7224 */ /* 0x000fe200078e0a0b */
[----:B------:R-:W-:Y:S01]  /*0230*/  IABS R11, R0 ;  /* 0x00000000000b7213 */ /* 0x000fe20000000000 */
[----:B------:R-:W-:-:S04]  /*0240*/  IMAD.HI.U32 R5, R6, R7, RZ ;  /* 0x0000000706057227 */ /* 0x000fc800078e00ff */
[----:B------:R-:W-:Y:S01]  /*0250*/  IMAD R6, R5, R10, R7 ;  /* 0x0000000a05067224 */ /* 0x000fe200078e0207 */
[----:B---3--:R-:W3:Y:S04]  /*0260*/  MUFU.RCP R8, R8 ;  /* 0x0000000800087308 */ /* 0x008ee80000001000 */
[----:B------:R-:W-:Y:S01]  /*0270*/  ISETP.GT.U32.AND P1, PT, R9, R6, PT ;  /* 0x000000060900720c */ /* 0x000fe20003f24070 */
[----:B---3--:R-:W-:-:S12]  /*0280*/  VIADD R7, R8, 0xffffffe ;  /* 0x0ffffffe08077836 */ /* 0x008fd80000000000 */
[-C--:B------:R-:W-:Y:S01]  /*0290*/  @!P1 IADD3 R6, PT, PT, R6, -R9.reuse, RZ ;  /* 0x8000000906069210 */ /* 0x080fe20007ffe0ff */
[----:B------:R-:W-:Y:S01]  /*02a0*/  @!P1 VIADD R5, R5, 0x1 ;  /* 0x0000000105059836 */ /* 0x000fe20000000000 */
[----:B------:R-:W-:Y:S02]  /*02b0*/  ISETP.NE.AND P1, PT, R21, RZ, PT ;  /* 0x000000ff1500720c */ /* 0x000fe40003f25270 */
[----:B------:R-:W-:Y:S01]  /*02c0*/  ISETP.GE.U32.AND P0, PT, R6, R9, PT ;  /* 0x000000090600720c */ /* 0x000fe20003f06070 */
[----:B------:R-:W3:Y:S01]  /*02d0*/  F2I.FTZ.U32.TRUNC.NTZ R7, R7 ;  /* 0x0000000700077305 */ /* 0x000ee2000021f000 */
[----:B------:R-:W-:-:S04]  /*02e0*/  LOP3.LUT R6, R4, R21, RZ, 0x3c, !PT ;  /* 0x0000001504067212 */ /* 0x000fc800078e3cff */
[----:B------:R-:W-:Y:S02]  /*02f0*/  ISETP.GE.AND P2, PT, R6, RZ, PT ;  /* 0x000000ff0600720c */ /* 0x000fe40003f46270 */
[----:B------:R-:W-:-:S05]  /*0300*/  MOV R6, RZ ;  /* 0x000000ff00067202 */ /* 0x000fca0000000f00 */
[----:B------:R-:W-:Y:S01]  /*0310*/  @P0 IADD3 R5, PT, PT, R5, 0x1, RZ ;  /* 0x0000000105050810 */ /* 0x000fe20007ffe0ff */
[----:B---3--:R-:W-:-:S05]  /*0320*/  IMAD.MOV R9, RZ, RZ, -R7 ;  /* 0x000000ffff097224 */ /* 0x008fca00078e0a07 */
[----:B------:R-:W-:Y:S01]  /*0330*/  @!P2 IMAD.MOV R5, RZ, RZ, -R5 ;  /* 0x000000ffff05a224 */ /* 0x000fe200078e0a05 */
[----:B------:R-:W-:Y:S01]  /*0340*/  @!P1 LOP3.LUT R5, RZ, R21, RZ, 0x33, !PT ;  /* 0x00000015ff059212 */ /* 0x000fe200078e33ff */
[----:B------:R-:W-:-:S03]  /*0350*/  IMAD R9, R9, R2, RZ ;  /* 0x0000000209097224 */ /* 0x000fc600078e02ff */
[----:B------:R-:W-:Y:S01]  /*0360*/  IABS R10, R5 ;  /* 0x00000005000a7213 */ /* 0x000fe20000000000 */
[----:B------:R-:W-:Y:S01]  /*0370*/  IMAD.HI.U32 R8, R7, R9, R6 ;  /* 0x0000000907087227 */ /* 0x000fe200078e0006 */
[----:B------:R-:W-:Y:S02]  /*0380*/  ISETP.GE.AND P4, PT, R5, RZ, PT ;  /* 0x000000ff0500720c */ /* 0x000fe40003f86270 */
[----:B------:R-:W-:Y:S01]  /*0390*/  MOV R7, R10 ;  /* 0x0000000a00077202 */ /* 0x000fe20000000f00 */
[----:B------:R-:W-:Y:S02]  /*03a0*/  IMAD.MOV.U32 R6, RZ, RZ, R12 ;  /* 0x000000ffff067224 */ /* 0x000fe400078e000c */
[----:B------:R-:W-:Y:S02]  /*03b0*/  IMAD.MOV R9, RZ, RZ, -R11 ;  /* 0x000000ffff097224 */ /* 0x000fe400078e0a0b */
[----:B------:R-:W3:Y:S01]  /*03c0*/  I2F.RP R10, R6 ;  /* 0x00000006000a7306 */ /* 0x000ee20000209400 */
[----:B------:R-:W-:-:S04]  /*03d0*/  IMAD.HI.U32 R22, R8, R7, RZ ;  /* 0x0000000708167227 */ /* 0x000fc800078e00ff */
[----:B------:R-:W-:-:S05]  /*03e0*/  IMAD R9, R22, R9, R7 ;  /* 0x0000000916097224 */ /* 0x000fca00078e0207 */
[----:B------:R-:W-:Y:S01]  /*03f0*/  ISETP.GT.U32.AND P1, PT, R2, R9, PT ;  /* 0x000000090200720c */ /* 0x000fe20003f24070 */
[----:B---3--:R-:W3:-:S12]  /*0400*/  MUFU.RCP R10, R10 ;  /* 0x0000000a000a7308 */ /* 0x008ed80000001000 */
[----:B------:R-:W-:Y:S01]  /*0410*/  @!P1 IMAD.IADD R9, R9, 0x1, -R2 ;  /* 0x0000000109099824 */ /* 0x000fe200078e0a02 */
[----:B------:R-:W-:Y:S02]  /*0420*/  @!P1 IADD3 R22, PT, PT, R22, 0x1, RZ ;  /* 0x0000000116169810 */ /* 0x000fe40007ffe0ff */
[----:B------:R-:W-:Y:S02]  /*0430*/  ISETP.NE.AND P1, PT, R0, RZ, PT ;  /* 0x000000ff0000720c */ /* 0x000fe40003f25270 */
[----:B------:R-:W-:Y:S02]  /*0440*/  ISETP.GE.U32.AND P0, PT, R9, R2, PT ;  /* 0x000000020900720c */ /* 0x000fe40003f06070 */
[----:B------:R-:W-:Y:S01]  /*0450*/  LOP3.LUT R2, R5, R0, RZ, 0x3c, !PT ;  /* 0x0000000005027212 */ /* 0x000fe200078e3cff */
[----:B---3--:R-:W-:-:S03]  /*0460*/  VIADD R8, R10, 0xffffffe ;  /* 0x0ffffffe0a087836 */ /* 0x008fc60000000000 */
[----:B------:R-:W-:Y:S01]  /*0470*/  ISETP.GE.AND P2, PT, R2, RZ, PT ;  /* 0x000000ff0200720c */ /* 0x000fe20003f46270 */
[----:B------:R3:W5:Y:S06]  /*0480*/  F2I.FTZ.U32.TRUNC.NTZ R9, R8 ;  /* 0x0000000800097305 */ /* 0x00076c000021f000 */
[----:B------:R-:W-:Y:S02]  /*0490*/  @P0 VIADD R22, R22, 0x1 ;  /* 0x0000000116160836 */ /* 0x000fe40000000000 */
[----:B---3--:R-:W-:-:S04]  /*04a0*/  IMAD.MOV.U32 R8, RZ, RZ, RZ ;  /* 0x000000ffff087224 */ /* 0x008fc800078e00ff */
[----:B------:R-:W-:Y:S01]  /*04b0*/  @!P2 IMAD.MOV R22, RZ, RZ, -R22 ;  /* 0x000000ffff16a224 */ /* 0x000fe200078e0a16 */
[----:B------:R-:W-:Y:S02]  /*04c0*/  @!P1 LOP3.LUT R22, RZ, R0, RZ, 0x33, !PT ;  /* 0x00000000ff169212 */ /* 0x000fe400078e33ff */
[----:B-----5:R-:W-:-:S03]  /*04d0*/  IADD3 R11, PT, PT, RZ, -R9, RZ ;  /* 0x80000009ff0b7210 */ /* 0x020fc60007ffe0ff */
[----:B------:R-:W-:Y:S02]  /*04e0*/  IMAD.MOV R10, RZ, RZ, -R22 ;  /* 0x000000ffff0a7224 */ /* 0x000fe400078e0a16 */
[----:B------:R-:W-:Y:S02]  /*04f0*/  IMAD R11, R11, R6, RZ ;  /* 0x000000060b0b7224 */ /* 0x000fe400078e02ff */
[----:B------:R-:W-:Y:S01]  /*0500*/  IMAD R10, R0, R10, R5 ;  /* 0x0000000a000a7224 */ /* 0x000fe200078e0205 */
[----:B------:R-:W-:Y:S01]  /*0510*/  IADD3 R5, PT, PT, -R5, RZ, RZ ;  /* 0x000000ff05057210 */ /* 0x000fe20007ffe1ff */
[----:B------:R-:W-:-:S03]  /*0520*/  IMAD.HI.U32 R8, R9, R11, R8 ;  /* 0x0000000b09087227 */ /* 0x000fc600078e0008 */
[----:B------:R-:W-:Y:S01]  /*0530*/  IABS R9, R10 ;  /* 0x0000000a00097213 */ /* 0x000fe20000000000 */
[----:B------:R-:W-:Y:S01]  /*0540*/  IMAD R21, R21, R5, R4 ;  /* 0x0000000515157224 */ /* 0x000fe200078e0204 */
[----:B------:R-:W-:Y:S01]  /*0550*/  LOP3.LUT R10, R10, R3, RZ, 0x3c, !PT ;  /* 0x000000030a0a7212 */ /* 0x000fe200078e3cff */
[----:B------:R-:W-:-:S03]  /*0560*/  IMAD.HI.U32 R0, R8, R7, RZ ;  /* 0x0000000708007227 */ /* 0x000fc600078e00ff */
[----:B------:R-:W-:Y:S01]  /*0570*/  ISETP.GE.AND P2, PT, R10, RZ, PT ;  /* 0x000000ff0a00720c */ /* 0x000fe20003f46270 */
[----:B------:R-:W-:Y:S01]  /*0580*/  IMAD.HI.U32 R8, R8, R9, RZ ;  /* 0x0000000908087227 */ /* 0x000fe200078e00ff */
[----:B------:R-:W-:-:S03]  /*0590*/  IADD3 R0, PT, PT, -R0, RZ, RZ ;  /* 0x000000ff00007210 */ /* 0x000fc60007ffe1ff */
[----:B------:R-:W-:Y:S02]  /*05a0*/  IMAD.MOV R2, RZ, RZ, -R8 ;  /* 0x000000ffff027224 */ /* 0x000fe400078e0a08 */
[C---:B------:R-:W-:Y:S01]  /*05b0*/  IMAD R11, R6.reuse, R0, R7 ;  /* 0x00000000060b7224 */ /* 0x040fe200078e0207 */
[----:B------:R-:W-:Y:S01]  /*05c0*/  MOV R7, UR9 ;  /* 0x0000000900077c02 */ /* 0x000fe20008000f00 */
[----:B------:R-:W-:Y:S01]  /*05d0*/  IMAD.U32 R0, RZ, RZ, UR8 ;  /* 0x00000008ff007e24 */ /* 0x000fe2000f8e00ff */
[----:B------:R-:W3:Y:S01]  /*05e0*/  LDCU UR8, c[0x0][0x39c] ;  /* 0x00007380ff0877ac */ /* 0x000ee20008000800 */
[C---:B------:R-:W-:Y:S01]  /*05f0*/  IMAD R9, R6.reuse, R2, R9 ;  /* 0x0000000206097224 */ /* 0x040fe200078e0209 */
[----:B------:R-:W-:Y:S01]  /*0600*/  ISETP.GT.U32.AND P0, PT, R6, R11, PT ;  /* 0x0000000b0600720c */ /* 0x000fe20003f04070 */
[----:B0-----:R-:W-:Y:S01]  /*0610*/  IMAD R12, R0, UR4, RZ ;  /* 0x00000004000c7c24 */ /* 0x001fe2000f8e02ff */
[----:B------:R-:W0:Y:S01]  /*0620*/  S2R R2, SR_TID.X ;  /* 0x0000000000027919 */ /* 0x000e220000002100 */
[----:B------:R-:W0:Y:S01]  /*0630*/  LDCU UR9, c[0x0][0x3a0] ;  /* 0x00007400ff0977ac */ /* 0x000e220008000800 */
[----:B------:R-:W-:Y:S01]  /*0640*/  ISETP.GT.U32.AND P1, PT, R6, R9, PT ;  /* 0x000000090600720c */ /* 0x000fe20003f24070 */
[----:B------:R-:W-:-:S05]  /*0650*/  IMAD R12, R12, R7, RZ ;  /* 0x000000070c0c7224 */ /* 0x000fca00078e02ff */
[----:B------:R-:W-:-:S03]  /*0660*/  I2FP.F32.S32 R13, R12 ;  /* 0x0000000c000d7245 */ /* 0x000fc60000201400 */
[--C-:B------:R-:W-:Y:S02]  /*0670*/  @!P0 IMAD.IADD R11, R11, 0x1, -R6.reuse ;  /* 0x000000010b0b8824 */ /* 0x100fe400078e0a06 */
[----:B------:R-:W-:Y:S02]  /*0680*/  FMUL R13, R13, 0.001953125 ;  /* 0x3b0000000d0d7820 */ /* 0x000fe40000400000 */
[----:B------:R-:W-:Y:S01]  /*0690*/  @!P1 IMAD.IADD R9, R9, 0x1, -R6 ;  /* 0x0000000109099824 */ /* 0x000fe200078e0a06 */
[----:B------:R-:W-:Y:S01]  /*06a0*/  ISETP.GT.U32.AND P3, PT, R6, R11, PT ;  /* 0x0000000b0600720c */ /* 0x000fe20003f64070 */
[----:B------:R-:W0:Y:S01]  /*06b0*/  F2I.CEIL.NTZ R15, R13 ;  /* 0x0000000d000f7305 */ /* 0x000e22000020b100 */
[----:B------:R-:W-:Y:S02]  /*06c0*/  @!P1 IADD3 R8, PT, PT, R8, 0x1, RZ ;  /* 0x0000000108089810 */ /* 0x000fe40007ffe0ff */
[----:B------:R-:W-:Y:S02]  /*06d0*/  ISETP.GE.U32.AND P0, PT, R9, R6, PT ;  /* 0x000000060900720c */ /* 0x000fe40003f06070 */
[----:B------:R-:W-:-:S02]  /*06e0*/  ISETP.NE.AND P1, PT, R3, RZ, PT ;  /* 0x000000ff0300720c */ /* 0x000fc40003f25270 */
[----:B------:R-:W-:-:S05]  /*06f0*/  LOP3.LUT R3, RZ, R3, RZ, 0x33, !PT ;  /* 0x00000003ff037212 */ /* 0x000fca00078e33ff */
[----:B------:R-:W-:Y:S02]  /*0700*/  @!P3 IMAD.IADD R11, R11, 0x1, -R6 ;  /* 0x000000010b0bb824 */ /* 0x000fe400078e0a06 */
[----:B0-----:R-:W-:Y:S02]  /*0710*/  IMAD R13, R15, R2, RZ ;  /* 0x000000020f0d7224 */ /* 0x001fe400078e02ff */
[----:B------:R-:W-:Y:S02]  /*0720*/  @P0 VIADD R8, R8, 0x1 ;  /* 0x0000000108080836 */ /* 0x000fe40000000000 */
[----:B------:R-:W-:Y:S01]  /*0730*/  @!P4 IMAD.MOV R11, RZ, RZ, -R11 ;  /* 0x000000ffff0bc224 */ /* 0x000fe200078e0a0b */
[----:B------:R-:W-:Y:S01]  /*0740*/  ISETP.GE.AND P0, PT, R13, R12, PT ;  /* 0x0000000c0d00720c */ /* 0x000fe20003f06270 */
[----:B------:R-:W-:-:S03]  /*0750*/  @!P2 IMAD.MOV R8, RZ, RZ, -R8 ;  /* 0x000000ffff08a224 */ /* 0x000fc600078e0a08 */
[C---:B------:R-:W-:Y:S02]  /*0760*/  SEL R20, R3.reuse, R11, !P1 ;  /* 0x0000000b03147207 */ /* 0x040fe40004800000 */
[----:B------:R-:W-:-:S07]  /*0770*/  SEL R19, R3, R8, !P1 ;  /* 0x0000000803137207 */ /* 0x000fce0004800000 */
[----:B-1234-:R-:W-:Y:S05]  /*0780*/  @P0 BRA `(.L_x_1) ;  /* 0x0000001800500947 */ /* 0x01efea0003800000 */
[----:B------:R-:W-:Y:S02]  /*0790*/  ISETP.GE.AND P0, PT, R15, 0x1, PT ;  /* 0x000000010f00780c */ /* 0x000fe40003f06270 */
[----:B------:R-:W-:-:S11]  /*07a0*/  VIADDMNMX R3, R13, R15, R12, PT ;  /* 0x0000000f0d037246 */ /* 0x000fd6000380010c */
[----:B------:R-:W-:Y:S05]  /*07b0*/  @!P0 BRA `(.L_x_1) ;  /* 0x0000001800448947 */ /* 0x000fea0003800000 */
[C---:B------:R-:W-:Y:S01]  /*07c0*/  VIADDMNMX R4, R13.reuse, 0x1, R3, !PT ;  /* 0x000000010d047846 */ /* 0x040fe20007800103 */
[----:B------:R-:W0:Y:S01]  /*07d0*/  LDCU UR4, c[0x0][0x3b4] ;  /* 0x00007680ff0477ac */ /* 0x000e220008000800 */
[----:B------:R-:W-:Y:S02]  /*07e0*/  BSSY.RECONVERGENT B1, `(.L_x_2) ;  /* 0x0000068000017945 */ /* 0x000fe40003800200 */
[C---:B------:R-:W-:Y:S01]  /*07f0*/  IADD3 R5, PT, PT, -R13.reuse, R4, RZ ;  /* 0x000000040d057210 */ /* 0x040fe20007ffe1ff */
[----:B------:R-:W1:Y:S01]  /*0800*/  LDCU UR5, c[0x0][0x3b8] ;  /* 0x00007700ff0577ac */ /* 0x000e620008000800 */
[----:B------:R-:W-:Y:S02]  /*0810*/  IMAD.IADD R4, R13, 0x1, -R4 ;  /* 0x000000010d047824 */ /* 0x000fe400078e0a04 */
[----:B------:R-:W-:-:S03]  /*0820*/  LOP3.LUT P0, R5, R5, 0x3, RZ, 0xc0, !PT ;  /* 0x0000000305057812 */ /* 0x000fc6000780c0ff */
[----:B------:R-:W-:Y:S01]  /*0830*/  ISETP.GT.U32.AND P2, PT, R4, -0x4, PT ;  /* 0xfffffffc0400780c */ /* 0x000fe20003f44070 */
[----:B------:R-:W-:Y:S02]  /*0840*/  IMAD R4, R0, R7, RZ ;  /* 0x0000000700047224 */ /* 0x000fe400078e02ff */
[----:B0-----:R-:W-:Y:S01]  /*0850*/  VIADD R6, R19, -UR4 ;  /* 0x8000000413067c36 */ /* 0x001fe20008000000 */
[----:B-1----:R-:W-:-:S06]  /*0860*/  IADD3 R8, PT, PT, R20, -UR5, RZ ;  /* 0x8000000514087c10 */ /* 0x002fcc000fffe0ff */
[----:B------:R-:W-:Y:S05]  /*0870*/  @!P0 BRA `(.L_x_3) ;  /* 0x0000000400788947 */ /* 0x000fea0003800000 */
[----:B------:R-:W-:-:S04]  /*0880*/  IABS R9, R4 ;  /* 0x0000000400097213 */ /* 0x000fc80000000000 */
[----:B------:R-:W0:Y:S08]  /*0890*/  I2F.RP R0, R9 ;  /* 0x0000000900007306 */ /* 0x000e300000209400 */
[----:B0-----:R-:W0:Y:S02]  /*08a0*/  MUFU.RCP R0, R0 ;  /* 0x0000000000007308 */ /* 0x001e240000001000 */
[----:B0-----:R-:W-:-:S06]  /*08b0*/  VIADD R10, R0, 0xffffffe ;  /* 0x0ffffffe000a7836 */ /* 0x001fcc0000000000 */
[----:B------:R0:W1:Y:S02]  /*08c0*/  F2I.FTZ.U32.TRUNC.NTZ R11, R10 ;  /* 0x0000000a000b7305 */ /* 0x000064000021f000 */
[----:B0-----:R-:W-:Y:S02]  /*08d0*/  IMAD.MOV.U32 R10, RZ, RZ, RZ ;  /* 0x000000ffff0a7224 */ /* 0x001fe400078e00ff */
[----:B-1----:R-:W-:-:S04]  /*08e0*/  IMAD.MOV R12, RZ, RZ, -R11 ;  /* 0x000000ffff0c7224 */ /* 0x002fc800078e0a0b */
[----:B------:R-:W-:Y:S02]  /*08f0*/  IMAD R7, R12, R9, RZ ;  /* 0x000000090c077224 */ /* 0x000fe400078e02ff */
[----:B------:R-:W-:Y:S02]  /*0900*/  HFMA2 R12, -RZ, RZ, 0, 0 ;  /* 0x00000000ff0c7431 */ /* 0x000fe400000001ff */
[----:B------:R-:W-:-:S07]  /*0910*/  IMAD.HI.U32 R14, R11, R7, R10 ;  /* 0x000000070b0e7227 */ /* 0x000fce00078e000a */
.L_x_4:
[----:B------:R-:W-:Y:S01]  /*0920*/  IABS R0, R4 ;  /* 0x0000000400007213 */ /* 0x000fe20000000000 */
[----:B------:R-:W-:Y:S01]  /*0930*/  IMAD.U32 R7, RZ, RZ, UR12 ;  /* 0x0000000cff077e24 */ /* 0x000fe2000f8e00ff */
[----:B------:R-:W-:Y:S02]  /*0940*/  IABS R17, R13 ;  /* 0x0000000d00117213 */ /* 0x000fe40000000000 */
[----:B------:R-:W-:Y:S02]  /*0950*/  IADD3 R10, PT, PT, RZ, -R0, RZ ;  /* 0x80000000ff0a7210 */ /* 0x000fe40007ffe0ff */
[----:B------:R-:W-:Y:S01]  /*0960*/  IABS R0, R7 ;  /* 0x0000000700007213 */ /* 0x000fe20000000000 */
[----:B------:R-:W-:Y:S01]  /*0970*/  IMAD.HI.U32 R15, R14, R17, RZ ;  /* 0x000000110e0f7227 */ /* 0x000fe200078e00ff */
[----:B------:R-:W-:Y:S02]  /*0980*/  IABS R11, R4 ;  /* 0x00000004000b7213 */ /* 0x000fe40000000000 */
[----:B------:R-:W0:Y:S01]  /*0990*/  I2F.RP R16, R0 ;  /* 0x0000000000107306 */ /* 0x000e220000209400 */
[----:B------:R-:W-:-:S05]  /*09a0*/  IMAD R10, R15, R10, R17 ;  /* 0x0000000a0f0a7224 */ /* 0x000fca00078e0211 */
[----:B------:R-:W-:Y:S02]  /*09b0*/  ISETP.GT.U32.AND P1, PT, R9, R10, PT ;  /* 0x0000000a0900720c */ /* 0x000fe40003f24070 */
[----:B0-----:R-:W0:Y:S11]  /*09c0*/  MUFU.RCP R16, R16 ;  /* 0x0000001000107308 */ /* 0x001e360000001000 */
[----:B------:R-:W-:Y:S01]  /*09d0*/  @!P1 IMAD.IADD R10, R10, 0x1, -R11 ;  /* 0x000000010a0a9824 */ /* 0x000fe200078e0a0b */
[----:B------:R-:W-:-:S02]  /*09e0*/  @!P1 IADD3 R15, PT, PT, R15, 0x1, RZ ;  /* 0x000000010f0f9810 */ /* 0x000fc40007ffe0ff */
[----:B------:R-:W-:Y:S02]  /*09f0*/  ISETP.NE.AND P1, PT, R4, RZ, PT ;  /* 0x000000ff0400720c */ /* 0x000fe40003f25270 */
[----:B------:R-:W-:Y:S02]  /*0a00*/  ISETP.GE.U32.AND P0, PT, R10, R9, PT ;  /* 0x000000090a00720c */ /* 0x000fe40003f06070 */
[----:B------:R-:W-:-:S04]  /*0a10*/  LOP3.LUT R10, R13, R4, RZ, 0x3c, !PT ;  /* 0x000000040d0a7212 */ /* 0x000fc800078e3cff */
[----:B------:R-:W-:Y:S01]  /*0a20*/  ISETP.GE.AND P3, PT, R10, RZ, PT ;  /* 0x000000ff0a00720c */ /* 0x000fe20003f66270 */
[----:B0-----:R-:W-:-:S04]  /*0a30*/  VIADD R10, R16, 0xffffffe ;  /* 0x0ffffffe100a7836 */ /* 0x001fc80000000000 */
[----:B------:R0:W1:Y:S02]  /*0a40*/  F2I.FTZ.U32.TRUNC.NTZ R11, R10 ;  /* 0x0000000a000b7305 */ /* 0x000064000021f000 */
[----:B------:R-:W-:-:S06]  /*0a50*/  @P0 VIADD R15, R15, 0x1 ;  /* 0x000000010f0f0836 */ /* 0x000fcc0000000000 */
[----:B------:R-:W-:Y:S01]  /*0a60*/  @!P3 IMAD.MOV R15, RZ, RZ, -R15 ;  /* 0x000000ffff0fb224 */ /* 0x000fe200078e0a0f */
[----:B------:R-:W-:Y:S01]  /*0a70*/  @!P1 LOP3.LUT R15, RZ, R4, RZ, 0x33, !PT ;  /* 0x00000004ff0f9212 */ /* 0x000fe200078e33ff */
[----:B0-----:R-:W-:Y:S01]  /*0a80*/  IMAD.MOV.U32 R10, RZ, RZ, RZ ;  /* 0x000000ffff0a7224 */ /* 0x001fe200078e00ff */
[----:B------:R-:W-:-:S03]  /*0a90*/  ISETP.NE.AND P3, PT, R7, RZ, PT ;  /* 0x000000ff0700720c */ /* 0x000fc60003f65270 */
[--C-:B------:R-:W-:Y:S01]  /*0aa0*/  IMAD.MOV R16, RZ, RZ, -R15.reuse ;  /* 0x000000ffff107224 */ /* 0x100fe200078e0a0f */
[----:B-1----:R-:W-:Y:S01]  /*0ab0*/  IADD3 R23, PT, PT, RZ, -R11, RZ ;  /* 0x8000000bff177210 */ /* 0x002fe20007ffe0ff */
[----:B------:R-:W-:Y:S02]  /*0ac0*/  IMAD.IADD R25, R6, 0x1, R15 ;  /* 0x0000000106197824 */ /* 0x000fe400078e020f */
[----:B------:R-:W-:Y:S02]  /*0ad0*/  IMAD R16, R4, R16, R13 ;  /* 0x0000001004107224 */ /* 0x000fe400078e020d */
[----:B------:R-:W-:-:S03]  /*0ae0*/  IMAD R23, R23, R0, RZ ;  /* 0x0000000017177224 */ /* 0x000fc600078e02ff */
[----:B------:R-:W-:Y:S01]  /*0af0*/  IABS R18, R16 ;  /* 0x0000001000127213 */ /* 0x000fe20000000000 */
[----:B------:R-:W-:Y:S01]  /*0b00*/  IMAD.HI.U32 R10, R11, R23, R10 ;  /* 0x000000170b0a7227 */ /* 0x000fe200078e000a */
[-C--:B------:R-:W-:Y:S02]  /*0b10*/  LOP3.LUT R16, R16, R7.reuse, RZ, 0x3c, !PT ;  /* 0x0000000710107212 */ /* 0x080fe400078e3cff */
[----:B------:R-:W-:Y:S02]  /*0b20*/  MOV R23, R18 ;  /* 0x0000001200177202 */ /* 0x000fe40000000f00 */
[----:B------:R-:W-:Y:S02]  /*0b30*/  ISETP.GE.AND P4, PT, R16, RZ, PT ;  /* 0x000000ff1000720c */ /* 0x000fe40003f86270 */
[----:B------:R-:W-:Y:S01]  /*0b40*/  LOP3.LUT R16, RZ, R7, RZ, 0x33, !PT ;  /* 0x00000007ff107212 */ /* 0x000fe200078e33ff */
[----:B------:R-:W-:-:S04]  /*0b50*/  IMAD.HI.U32 R11, R10, R23, RZ ;  /* 0x000000170a0b7227 */ /* 0x000fc800078e00ff */
[----:B------:R-:W-:Y:S02]  /*0b60*/  IMAD.MOV R18, RZ, RZ, -R11 ;  /* 0x000000ffff127224 */ /* 0x000fe400078e0a0b */
[----:B------:R-:W-:-:S04]  /*0b70*/  IMAD.HI.U32 R10, R10, R17, RZ ;  /* 0x000000110a0a7227 */ /* 0x000fc800078e00ff */
[----:B------:R-:W-:Y:S02]  /*0b80*/  IMAD R23, R0, R18, R23 ;  /* 0x0000001200177224 */ /* 0x000fe400078e0217 */
[----:B------:R-:W-:-:S03]  /*0b90*/  IMAD.MOV R10, RZ, RZ, -R10 ;  /* 0x000000ffff0a7224 */ /* 0x000fc600078e0a0a */
[----:B------:R-:W-:-:S13]  /*0ba0*/  ISETP.GT.U32.AND P1, PT, R0, R23, PT ;  /* 0x000000170000720c */ /* 0x000fda0003f24070 */
[----:B------:R-:W-:Y:S01]  /*0bb0*/  @!P1 IMAD.IADD R23, R23, 0x1, -R0 ;  /* 0x0000000117179824 */ /* 0x000fe200078e0a00 */
[----:B------:R-:W-:-:S04]  /*0bc0*/  @!P1 IADD3 R11, PT, PT, R11, 0x1, RZ ;  /* 0x000000010b0b9810 */ /* 0x000fc80007ffe0ff */
[----:B------:R-:W-:Y:S01]  /*0bd0*/  ISETP.GE.U32.AND P0, PT, R23, R0, PT ;  /* 0x000000001700720c */ /* 0x000fe20003f06070 */
[----:B------:R-:W-:-:S12]  /*0be0*/  IMAD R23, R0, R10, R17 ;  /* 0x0000000a00177224 */ /* 0x000fd800078e0211 */
[----:B------:R-:W-:Y:S01]  /*0bf0*/  @P0 VIADD R11, R11, 0x1 ;  /* 0x000000010b0b0836 */ /* 0x000fe20000000000 */
[----:B------:R-:W-:-:S04]  /*0c00*/  ISETP.GE.AND P0, PT, R25, UR8, PT ;  /* 0x0000000819007c0c */ /* 0x000fc8000bf06270 */
[----:B------:R-:W-:Y:S02]  /*0c10*/  @!P4 IADD3 R11, PT, PT, -R11, RZ, RZ ;  /* 0x000000ff0b0bc210 */ /* 0x000fe40007ffe1ff */
[----:B------:R-:W-:Y:S02]  /*0c20*/  ISETP.GT.U32.AND P4, PT, R0, R23, PT ;  /* 0x000000170000720c */ /* 0x000fe40003f84070 */
[----:B------:R-:W-:Y:S02]  /*0c30*/  SEL R17, R16, R11, !P3 ;  /* 0x0000000b10117207 */ /* 0x000fe40005800000 */
[----:B------:R-:W-:-:S03]  /*0c40*/  ISETP.LT.OR P0, PT, R25, RZ, P0 ;  /* 0x000000ff1900720c */ /* 0x000fc60000701670 */
[----:B------:R-:W-:-:S05]  /*0c50*/  IMAD.IADD R27, R8, 0x1, R17 ;  /* 0x00000001081b7824 */ /* 0x000fca00078e0211 */
[----:B------:R-:W-:Y:S02]  /*0c60*/  ISETP.GE.AND P1, PT, R27, UR9, PT ;  /* 0x000000091b007c0c */ /* 0x000fe4000bf26270 */
[----:B------:R-:W-:Y:S02]  /*0c70*/  @!P4 IADD3 R23, PT, PT, R23, -R0, RZ ;  /* 0x800000001717c210 */ /* 0x000fe40007ffe0ff */
[----:B------:R-:W-:Y:S02]  /*0c80*/  ISETP.LT.OR P1, PT, R27, RZ, P1 ;  /* 0x000000ff1b00720c */ /* 0x000fe40000f21670 */
[----:B------:R-:W-:Y:S02]  /*0c90*/  ISETP.GE.AND P4, PT, R13, RZ, PT ;  /* 0x000000ff0d00720c */ /* 0x000fe40003f86270 */
[----:B------:R-:W-:Y:S02]  /*0ca0*/  PLOP3.LUT P0, PT, P0, P1, PT, 0xf8, 0x8f ;  /* 0x00000000008f781c */ /* 0x000fe40000703f70 */
[----:B------:R-:W-:-:S11]  /*0cb0*/  ISETP.GT.U32.AND P1, PT, R0, R23, PT ;  /* 0x000000170000720c */ /* 0x000fd60003f24070 */
[----:B------:R-:W0:Y:S02]  /*0cc0*/  @!P0 LDC.64 R10, c[0x0][0x380] ;  /* 0x0000e000ff0a8b82 */ /* 0x000e240000000a00 */
[----:B------:R-:W-:Y:S02]  /*0cd0*/  @!P1 IMAD.IADD R23, R23, 0x1, -R0 ;  /* 0x0000000117179824 */ /* 0x000fe400078e0a00 */
[----:B------:R-:W-:Y:S02]  /*0ce0*/  @!P0 IMAD R0, R22, UR8, R25 ;  /* 0x0000000816008c24 */ /* 0x000fe4000f8e0219 */
[----:B------:R-:W-:Y:S02]  /*0cf0*/  @!P4 IMAD.MOV R23, RZ, RZ, -R23 ;  /* 0x000000ffff17c224 */ /* 0x000fe400078e0a17 */
[----:B------:R-:W-:-:S03]  /*0d00*/  @!P0 IMAD R0, R0, UR9, R27 ;  /* 0x0000000900008c24 */ /* 0x000fc6000f8e021b */
[----:B------:R-:W-:-:S05]  /*0d10*/  SEL R16, R16, R23, !P3 ;  /* 0x0000001710107207 */ /* 0x000fca0005800000 */
[----:B------:R-:W-:-:S04]  /*0d20*/  @!P0 IMAD R23, R0, R7, R16 ;  /* 0x0000000700178224 */ /* 0x000fc800078e0210 */
[----:B0-----:R-:W-:-:S06]  /*0d30*/  @!P0 IMAD.WIDE R10, R23, 0x4, R10 ;  /* 0x00000004170a8825 */ /* 0x001fcc00078e020a */
[----:B------:R-:W2:Y:S01]  /*0d40*/  @!P0 LDG.E R10, desc[UR6][R10.64] ;  /* 0x000000060a0a8981 */ /* 0x000ea2000c1e1900 */
[----:B------:R-:W0:Y:S01]  /*0d50*/  S2UR UR5, SR_CgaCtaId ;  /* 0x00000000000579c3 */ /* 0x000e220000008800 */
[----:B------:R-:W-:Y:S01]  /*0d60*/  @!P0 MOV R0, UR13 ;  /* 0x0000000d00008c02 */ /* 0x000fe20008000f00 */
[----:B------:R-:W-:Y:S01]  /*0d70*/  UMOV UR4, 0x400 ;  /* 0x0000040000047882 */ /* 0x000fe20000000000 */
[----:B------:R-:W-:Y:S01]  /*0d80*/  VIADD R12, R12, 0x1 ;  /* 0x000000010c0c7836 */ /* 0x000fe20000000000 */
[----:B------:R-:W-:Y:S02]  /*0d90*/  IADD3 R13, PT, PT, R13, 0x1, RZ ;  /* 0x000000010d0d7810 */ /* 0x000fe40007ffe0ff */
[----:B------:R-:W-:Y:S02]  /*0da0*/  @!P0 IMAD R18, R15, R0, R17 ;  /* 0x000000000f128224 */ /* 0x000fe400078e0211 */
[----:B------:R-:W-:Y:S02]  /*0db0*/  @P0 IMAD.U32 R0, RZ, RZ, UR13 ;  /* 0x0000000dff000e24 */ /* 0x000fe4000f8e00ff */
[----:B------:R-:W-:-:S02]  /*0dc0*/  @!P0 IMAD R18, R18, R7, R16 ;  /* 0x0000000712128224 */ /* 0x000fc400078e0210 */
[----:B------:R-:W-:-:S04]  /*0dd0*/  @P0 IMAD R15, R15, R0, R17 ;  /* 0x000000000f0f0224 */ /* 0x000fc800078e0211 */
[----:B------:R-:W-:Y:S01]  /*0de0*/  @P0 IMAD R16, R15, R7, R16 ;  /* 0x000000070f100224 */ /* 0x000fe200078e0210 */
[----:B0-----:R-:W-:-:S06]  /*0df0*/  ULEA UR4, UR5, UR4, 0x18 ;  /* 0x0000000405047291 */ /* 0x001fcc000f8ec0ff */
[----:B------:R-:W-:Y:S02]  /*0e00*/  @!P0 LEA R15, R18, UR4, 0x2 ;  /* 0x00000004120f8c11 */ /* 0x000fe4000f8e10ff */
[----:B------:R-:W-:-:S03]  /*0e10*/  @P0 LEA R16, R16, UR4, 0x2 ;  /* 0x0000000410100c11 */ /* 0x000fc6000f8e10ff */
[----:B--2---:R0:W-:Y:S04]  /*0e20*/  @!P0 STS [R15], R10 ;  /* 0x0000000a0f008388 */ /* 0x0041e80000000800 */
[----:B------:R0:W-:Y:S01]  /*0e30*/  @P0 STS [R16], RZ ;  /* 0x000000ff10000388 */ /* 0x0001e20000000800 */
[----:B------:R-:W-:-:S13]  /*0e40*/  ISETP.NE.AND P0, PT, R12, R5, PT ;  /* 0x000000050c00720c */ /* 0x000fda0003f05270 */
[----:B0-----:R-:W-:Y:S05]  /*0e50*/  @P0 BRA `(.L_x_4) ;  /* 0xfffffff800b00947 */ /* 0x001fea000383ffff */
.L_x_3:
[----:B------:R-:W-:Y:S05]  /*0e60*/  BSYNC.RECONVERGENT B1 ;  /* 0x0000000000017941 */ /* 0x000fea0003800200 */
.L_x_2:
[----:B------:R-:W-:Y:S05]  /*0e70*/  @P2 BRA `(.L_x_1) ;  /* 0x0000001000942947 */ /* 0x000fea0003800000 */
[----:B------:R-:W-:-:S04]  /*0e80*/  IABS R9, R4 ;  /* 0x0000000400097213 */ /* 0x000fc80000000000 */
[----:B------:R-:W0:Y:S08]  /*0e90*/  I2F.RP R0, R9 ;  /* 0x0000000900007306 */ /* 0x000e300000209400 */
[----:B0-----:R-:W0:Y:S02]  /*0ea0*/  MUFU.RCP R0, R0 ;  /* 0x0000000000007308 */ /* 0x001e240000001000 */
[----:B0-----:R-:W-:-:S06]  /*0eb0*/  VIADD R10, R0, 0xffffffe ;  /* 0x0ffffffe000a7836 */ /* 0x001fcc0000000000 */
[----:B------:R0:W1:Y:S02]  /*0ec0*/  F2I.FTZ.U32.TRUNC.NTZ R11, R10 ;  /* 0x0000000a000b7305 */ /* 0x000064000021f000 */
[----:B0-----:R-:W-:Y:S01]  /*0ed0*/  MOV R10, RZ ;  /* 0x000000ff000a7202 */ /* 0x001fe20000000f00 */
[----:B-1----:R-:W-:-:S04]  /*0ee0*/  IMAD.MOV R12, RZ, RZ, -R11 ;  /* 0x000000ffff0c7224 */ /* 0x002fc800078e0a0b */
[----:B------:R-:W-:-:S04]  /*0ef0*/  IMAD R5, R12, R9, RZ ;  /* 0x000000090c057224 */ /* 0x000fc800078e02ff */
[----:B------:R-:W-:-:S07]  /*0f00*/  IMAD.HI.U32 R5, R11, R5, R10 ;  /* 0x000000050b057227 */ /* 0x000fce00078e000a */
.L_x_5:
[-C--:B------:R-:W-:Y:S01]  /*0f10*/  IABS R0, R4.reuse ;  /* 0x0000000400007213 */ /* 0x080fe20000000000 */
[----:B------:R-:W-:Y:S01]  /*0f20*/  IMAD.U32 R7, RZ, RZ, UR14 ;  /* 0x0000000eff077e24 */ /* 0x000fe2000f8e00ff */
[----:B0-----:R-:W-:Y:S01]  /*0f30*/  IABS R27, R13 ;  /* 0x0000000d001b7213 */ /* 0x001fe20000000000 */
[----:B------:R-:W0:Y:S01]  /*0f40*/  S2UR UR5, SR_CgaCtaId ;  /* 0x00000000000579c3 */ /* 0x000e220000008800 */
[----:B------:R-:W-:Y:S01]  /*0f50*/  ISETP.NE.AND P4, PT, R4, RZ, PT ;  /* 0x000000ff0400720c */ /* 0x000fe20003f85270 */
[----:B------:R-:W-:Y:S01]  /*0f60*/  IMAD.MOV R10, RZ, RZ, -R0 ;  /* 0x000000ffff0a7224 */ /* 0x000fe200078e0a00 */
[----:B------:R-:W-:Y:S01]  /*0f70*/  IABS R14, R7 ;  /* 0x00000007000e7213 */ /* 0x000fe20000000000 */
[----:B------:R-:W-:Y:S01]  /*0f80*/  IMAD.HI.U32 R0, R5, R27, RZ ;  /* 0x0000001b05007227 */ /* 0x000fe200078e00ff */
[----:B------:R-:W-:Y:S01]  /*0f90*/  IABS R5, R4 ;  /* 0x0000000400057213 */ /* 0x000fe20000000000 */
[----:B------:R-:W-:Y:S01]  /*0fa0*/  UMOV UR4, 0x400 ;  /* 0x0000040000047882 */ /* 0x000fe20000000000 */
[----:B------:R-:W1:Y:S01]  /*0fb0*/  I2F.RP R11, R14 ;  /* 0x0000000e000b7306 */ /* 0x000e620000209400 */
[----:B------:R-:W-:Y:S01]  /*0fc0*/  IMAD R10, R0, R10, R27 ;  /* 0x0000000a000a7224 */ /* 0x000fe200078e021b */
[----:B------:R-:W-:-:S02]  /*0fd0*/  LOP3.LUT R23, RZ, R4, RZ, 0x33, !PT ;  /* 0x00000004ff177212 */ /* 0x000fc400078e33ff */
[----:B------:R-:W-:Y:S02]  /*0fe0*/  IADD3 R25, PT, PT, R13, 0x1, RZ ;  /* 0x000000010d197810 */ /* 0x000fe40007ffe0ff */
[----:B------:R-:W-:Y:S02]  /*0ff0*/  ISETP.GT.U32.AND P1, PT, R9, R10, PT ;  /* 0x0000000a0900720c */ /* 0x000fe40003f24070 */
[----:B------:R-:W-:Y:S01]  /*1000*/  IABS R29, R25 ;  /* 0x00000019001d7213 */ /* 0x000fe20000000000 */
[----:B-1----:R-:W1:Y:S01]  /*1010*/  MUFU.RCP R11, R11 ;  /* 0x0000000b000b7308 */ /* 0x002e620000001000 */
[----:B0-----:R-:W-:-:S09]  /*1020*/  ULEA UR4, UR5, UR4, 0x18 ;  /* 0x0000000405047291 */ /* 0x001fd2000f8ec0ff */
[----:B------:R-:W-:Y:S01]  /*1030*/  @!P1 IADD3 R10, PT, PT, R10, -R5, RZ ;  /* 0x800000050a0a9210 */ /* 0x000fe20007ffe0ff */
[----:B------:R-:W-:Y:S01]  /*1040*/  @!P1 VIADD R0, R0, 0x1 ;  /* 0x0000000100009836 */ /* 0x000fe20000000000 */
[-C--:B------:R-:W-:Y:S02]  /*1050*/  LOP3.LUT R5, R13, R4.reuse, RZ, 0x3c, !PT ;  /* 0x000000040d057212 */ /* 0x080fe400078e3cff */
[----:B------:R-:W-:Y:S02]  /*1060*/  ISETP.GE.U32.AND P0, PT, R10, R9, PT ;  /* 0x000000090a00720c */ /* 0x000fe40003f06070 */
[----:B------:R-:W-:Y:S02]  /*1070*/  ISETP.GE.AND P2, PT, R5, RZ, PT ;  /* 0x000000ff0500720c */ /* 0x000fe40003f46270 */
[----:B------:R-:W-:-:S04]  /*1080*/  IABS R9, R4 ;  /* 0x0000000400097213 */ /* 0x000fc80000000000 */
[----:B------:R-:W0:Y:S01]  /*1090*/  I2F.RP R12, R9 ;  /* 0x00000009000c7306 */ /* 0x000e220000209400 */
[----:B-1----:R-:W-:-:S04]  /*10a0*/  VIADD R16, R11, 0xffffffe ;  /* 0x0ffffffe0b107836 */ /* 0x002fc80000000000 */
[----:B------:R-:W-:-:S03]  /*10b0*/  @P0 IADD3 R0, PT, PT, R0, 0x1, RZ ;  /* 0x0000000100000810 */ /* 0x000fc60007ffe0ff */
[----:B------:R1:W2:Y:S02]  /*10c0*/  F2I.FTZ.U32.TRUNC.NTZ R17, R16 ;  /* 0x0000001000117305 */ /* 0x0002a4000021f000 */
[----:B------:R-:W-:Y:S01]  /*10d0*/  @!P2 IMAD.MOV R0, RZ, RZ, -R0 ;  /* 0x000000ffff00a224 */ /* 0x000fe200078e0a00 */
[----:B------:R-:W-:-:S04]  /*10e0*/  ISETP.NE.AND P2, PT, R7, RZ, PT ;  /* 0x000000ff0700720c */ /* 0x000fc80003f45270 */
[----:B------:R-:W-:Y:S01]  /*10f0*/  SEL R23, R23, R0, !P4 ;  /* 0x0000000017177207 */ /* 0x000fe20006000000 */
[----:B0-----:R-:W0:Y:S01]  /*1100*/  MUFU.RCP R12, R12 ;  /* 0x0000000c000c7308 */ /* 0x001e220000001000 */
[----:B-1----:R-:W-:Y:S02]  /*1110*/  IMAD.MOV.U32 R16, RZ, RZ, RZ ;  /* 0x000000ffff107224 */ /* 0x002fe400078e00ff */
[----:B------:R-:W-:Y:S01]  /*1120*/  IADD3 R10, PT, PT, -R23, RZ, RZ ;  /* 0x000000ff170a7210 */ /* 0x000fe20007ffe1ff */
[----:B--2---:R-:W-:-:S04]  /*1130*/  IMAD.MOV R5, RZ, RZ, -R17 ;  /* 0x000000ffff057224 */ /* 0x004fc800078e0a11 */
[----:B------:R-:W-:Y:S02]  /*1140*/  IMAD R10, R4, R10, R13 ;  /* 0x0000000a040a7224 */ /* 0x000fe400078e020d */
[----:B------:R-:W-:-:S03]  /*1150*/  IMAD R5, R5, R14, RZ ;  /* 0x0000000e05057224 */ /* 0x000fc600078e02ff */
[----:B------:R-:W-:Y:S01]  /*1160*/  IABS R0, R10 ;  /* 0x0000000a00007213 */ /* 0x000fe20000000000 */
[----:B------:R-:W-:Y:S01]  /*1170*/  IMAD.HI.U32 R16, R17, R5, R16 ;  /* 0x0000000511107227 */ /* 0x000fe200078e0010 */
[----:B------:R-:W-:-:S03]  /*1180*/  LOP3.LUT R10, R10, R7, RZ, 0x3c, !PT ;  /* 0x000000070a0a7212 */ /* 0x000fc600078e3cff */
[----:B------:R-:W-:Y:S01]  /*1190*/  IMAD.MOV.U32 R5, RZ, RZ, R0 ;  /* 0x000000ffff057224 */ /* 0x000fe200078e0000 */
[----:B------:R-:W-:Y:S01]  /*11a0*/  ISETP.GE.AND P3, PT, R10, RZ, PT ;  /* 0x000000ff0a00720c */ /* 0x000fe20003f66270 */
[----:B0-----:R-:W-:Y:S02]  /*11b0*/  VIADD R15, R12, 0xffffffe ;  /* 0x0ffffffe0c0f7836 */ /* 0x001fe40000000000 */
[----:B------:R-:W-:-:S04]  /*11c0*/  IMAD.HI.U32 R0, R16, R5, RZ ;  /* 0x0000000510007227 */ /* 0x000fc800078e00ff */
[----:B------:R-:W-:Y:S01]  /*11d0*/  IMAD.MOV.U32 R10, RZ, RZ, RZ ;  /* 0x000000ffff0a7224 */ /* 0x000fe200078e00ff */
[----:B------:R-:W-:Y:S01]  /*11e0*/  IADD3 R11, PT, PT, -R0, RZ, RZ ;  /* 0x000000ff000b7210 */ /* 0x000fe20007ffe1ff */
[----:B------:R-:W-:-:S04]  /*11f0*/  IMAD.HI.U32 R24, R16, R29, RZ ;  /* 0x0000001d10187227 */ /* 0x000fc800078e00ff */
[C---:B------:R-:W-:Y:S02]  /*1200*/  IMAD R5, R14.reuse, R11, R5 ;  /* 0x0000000b0e057224 */ /* 0x040fe400078e0205 */
[----:B------:R0:W1:Y:S01]  /*1210*/  F2I.FTZ.U32.TRUNC.NTZ R11, R15 ;  /* 0x0000000f000b7305 */ /* 0x000062000021f000 */
[----:B------:R-:W-:Y:S02]  /*1220*/  IMAD.MOV R24, RZ, RZ, -R24 ;  /* 0x000000ffff187224 */ /* 0x000fe400078e0a18 */
[----:B------:R-:W-:Y:S02]  /*1230*/  ISETP.GT.U32.AND P1, PT, R14, R5, PT ;  /* 0x000000050e00720c */ /* 0x000fe40003f24070 */
[----:B0-----:R-:W-:Y:S02]  /*1240*/  LOP3.LUT R15, RZ, R7, RZ, 0x33, !PT ;  /* 0x00000007ff0f7212 */ /* 0x001fe400078e33ff */
[----:B-1----:R-:W-:-:S09]  /*1250*/  IADD3 R12, PT, PT, RZ, -R11, RZ ;  /* 0x8000000bff0c7210 */ /* 0x002fd20007ffe0ff */
[----:B------:R-:W-:Y:S02]  /*1260*/  @!P1 IMAD.IADD R5, R5, 0x1, -R14 ;  /* 0x0000000105059824 */ /* 0x000fe400078e0a0e */
[----:B------:R-:W-:-:S03]  /*1270*/  @!P1 VIADD R0, R0, 0x1 ;  /* 0x0000000100009836 */ /* 0x000fc60000000000 */
[----:B------:R-:W-:Y:S01]  /*1280*/  ISETP.GE.U32.AND P0, PT, R5, R14, PT ;  /* 0x0000000e0500720c */ /* 0x000fe20003f06070 */
[----:B------:R-:W-:-:S04]  /*1290*/  IMAD R5, R12, R9, RZ ;  /* 0x000000090c057224 */ /* 0x000fc800078e02ff */
[----:B------:R-:W-:Y:S01]  /*12a0*/  IMAD.HI.U32 R5, R11, R5, R10 ;  /* 0x000000050b057227 */ /* 0x000fe200078e000a */
[----:B------:R-:W-:-:S03]  /*12b0*/  IABS R11, R4 ;  /* 0x00000004000b7213 */ /* 0x000fc60000000000 */
[----:B------:R-:W-:-:S04]  /*12c0*/  IMAD.HI.U32 R10, R16, R27, RZ ;  /* 0x0000001b100a7227 */ /* 0x000fc800078e00ff */
[----:B------:R-:W-:Y:S02]  /*12d0*/  IMAD.MOV R10, RZ, RZ, -R10 ;  /* 0x000000ffff0a7224 */ /* 0x000fe400078e0a0a */
[----:B------:R-:W-:Y:S02]  /*12e0*/  @P0 VIADD R0, R0, 0x1 ;  /* 0x0000000100000836 */ /* 0x000fe40000000000 */
[----:B------:R-:W-:Y:S02]  /*12f0*/  IMAD.MOV R18, RZ, RZ, -R11 ;  /* 0x000000ffff127224 */ /* 0x000fe400078e0a0b */
[----:B------:R-:W-:Y:S01]  /*1300*/  IMAD R11, R14, R10, R27 ;  /* 0x0000000a0e0b7224 */ /* 0x000fe200078e021b */
[----:B------:R-:W-:Y:S01]  /*1310*/  @!P3 IADD3 R0, PT, PT, -R0, RZ, RZ ;  /* 0x000000ff0000b210 */ /* 0x000fe20007ffe1ff */
[----:B------:R-:W-:-:S03]  /*1320*/  IMAD.HI.U32 R12, R5, R29, RZ ;  /* 0x0000001d050c7227 */ /* 0x000fc600078e00ff */
[----:B------:R-:W-:Y:S01]  /*1330*/  ISETP.GT.U32.AND P3, PT, R14, R11, PT ;  /* 0x0000000b0e00720c */ /* 0x000fe20003f64070 */
[----:B------:R-:W-:Y:S01]  /*1340*/  IMAD R18, R12, R18, R29 ;  /* 0x000000120c127224 */ /* 0x000fe200078e021d */
[----:B------:R-:W-:Y:S01]  /*1350*/  SEL R17, R15, R0, !P2 ;  /* 0x000000000f117207 */ /* 0x000fe20005000000 */
[----:B------:R-:W-:Y:S02]  /*1360*/  IMAD.IADD R0, R6, 0x1, R23 ;  /* 0x0000000106007824 */ /* 0x000fe400078e0217 */
[----:B------:R-:W-:Y:S01]  /*1370*/  IMAD R27, R14, R24, R29 ;  /* 0x000000180e1b7224 */ /* 0x000fe200078e021d */
[----:B------:R-:W-:Y:S02]  /*1380*/  IADD3 R10, PT, PT, R8, R17, RZ ;  /* 0x00000011080a7210 */ /* 0x000fe40007ffe0ff */
[----:B------:R-:W-:Y:S02]  /*1390*/  ISETP.GT.U32.AND P5, PT, R9, R18, PT ;  /* 0x000000120900720c */ /* 0x000fe40003fa4070 */
[----:B------:R-:W-:-:S02]  /*13a0*/  ISETP.GE.AND P0, PT, R0, UR10, PT ;  /* 0x0000000a00007c0c */ /* 0x000fc4000bf06270 */
[----:B------:R-:W-:Y:S01]  /*13b0*/  ISETP.GE.AND P1, PT, R10, UR11, PT ;  /* 0x0000000b0a007c0c */ /* 0x000fe2000bf26270 */
[----:B------:R-:W-:Y:S01]  /*13c0*/  @!P3 IMAD.IADD R11, R11, 0x1, -R14 ;  /* 0x000000010b0bb824 */ /* 0x000fe200078e0a0e */
[----:B------:R-:W-:Y:S02]  /*13d0*/  ISETP.LT.OR P0, PT, R0, RZ, P0 ;  /* 0x000000ff0000720c */ /* 0x000fe40000701670 */
[----:B------:R-:W-:Y:S02]  /*13e0*/  ISETP.LT.OR P1, PT, R10, RZ, P1 ;  /* 0x000000ff0a00720c */ /* 0x000fe40000f21670 */
[----:B------:R-:W-:Y:S02]  /*13f0*/  ISETP.GT.U32.AND P6, PT, R14, R11, PT ;  /* 0x0000000b0e00720c */ /* 0x000fe40003fc4070 */
[----:B------:R-:W-:Y:S01]  /*1400*/  PLOP3.LUT P0, PT, P0, P1, PT, 0xf8, 0x8f ;  /* 0x00000000008f781c */ /* 0x000fe20000703f70 */
[----:B------:R-:W-:Y:S01]  /*1410*/  @!P5 VIADD R12, R12, 0x1 ;  /* 0x000000010c0cd836 */ /* 0x000fe20000000000 */
[----:B------:R-:W-:-:S02]  /*1420*/  @!P5 IADD3 R18, PT, PT, R18, -R9, RZ ;  /* 0x800000091212d210 */ /* 0x000fc40007ffe0ff */
[----:B------:R-:W-:Y:S02]  /*1430*/  ISETP.GE.AND P1, PT, R13, RZ, PT ;  /* 0x000000ff0d00720c */ /* 0x000fe40003f26270 */
[----:B------:R-:W-:Y:S02]  /*1440*/  ISETP.GE.U32.AND P3, PT, R18, R9, PT ;  /* 0x000000091200720c */ /* 0x000fe40003f66070 */
[C---:B------:R-:W-:Y:S02]  /*1450*/  LOP3.LUT R18, R25.reuse, R4, RZ, 0x3c, !PT ;  /* 0x0000000419127212 */ /* 0x040fe400078e3cff */
[----:B------:R-:W-:Y:S01]  /*1460*/  ISETP.GE.AND P5, PT, R25, RZ, PT ;  /* 0x000000ff1900720c */ /* 0x000fe20003fa6270 */
[----:B------:R-:W-:Y:S01]  /*1470*/  @!P6 IMAD.IADD R11, R11, 0x1, -R14 ;  /* 0x000000010b0be824 */ /* 0x000fe200078e0a0e */
[----:B------:R-:W-:Y:S01]  /*1480*/  ISETP.GE.AND P6, PT, R18, RZ, PT ;  /* 0x000000ff1200720c */ /* 0x000fe20003fc6270 */
[----:B------:R-:W-:Y:S02]  /*1490*/  @!P0 IMAD R29, R22, UR10, R0 ;  /* 0x0000000a161d8c24 */ /* 0x000fe4000f8e0200 */
[----:B------:R-:W-:-:S02]  /*14a0*/  @P0 IMAD.U32 R0, RZ, RZ, UR15 ;  /* 0x0000000fff000e24 */ /* 0x000fc4000f8e00ff */
[----:B------:R-:W-:Y:S01]  /*14b0*/  @!P1 IADD3 R11, PT, PT, -R11, RZ, RZ ;  /* 0x000000ff0b0b9210 */ /* 0x000fe20007ffe1ff */
[----:B------:R-:W-:Y:S02]  /*14c0*/  @!P0 IMAD R10, R29, UR11, R10 ;  /* 0x0000000b1d0a8c24 */ /* 0x000fe4000f8e020a */
[----:B------:R-:W-:Y:S01]  /*14d0*/  @P0 IMAD R24, R23, R0, R17 ;  /* 0x0000000017180224 */ /* 0x000fe200078e0211 */
[----:B------:R-:W-:Y:S01]  /*14e0*/  @!P0 MOV R0, UR15 ;  /* 0x0000000f00008c02 */ /* 0x000fe20008000f00 */
[----:B------:R-:W-:-:S04]  /*14f0*/  @P3 VIADD R12, R12, 0x1 ;  /* 0x000000010c0c3836 */ /* 0x000fc80000000000 */
[----:B------:R-:W-:Y:S01]  /*1500*/  @!P0 IMAD R18, R23, R0, R17 ;  /* 0x0000000017128224 */ /* 0x000fe200078e0211 */
[----:B------:R-:W-:Y:S01]  /*1510*/  SEL R17, R15, R11, !P2 ;  /* 0x0000000b0f117207 */ /* 0x000fe20005000000 */
[----:B------:R-:W-:Y:S01]  /*1520*/  @!P6 IMAD.MOV R12, RZ, RZ, -R12 ;  /* 0x000000ffff0ce224 */ /* 0x000fe200078e0a0c */
[----:B------:R-:W-:-:S03]  /*1530*/  LOP3.LUT R23, RZ, R4, RZ, 0x33, !PT ;  /* 0x00000004ff177212 */ /* 0x000fc600078e33ff */
[-CC-:B------:R-:W-:Y:S01]  /*1540*/  @P0 IMAD R11, R24, R7.reuse, R17.reuse ;  /* 0x00000007180b0224 */ /* 0x180fe200078e0211 */
[----:B------:R-:W-:Y:S01]  /*1550*/  SEL R23, R23, R12, !P4 ;  /* 0x0000000c17177207 */ /* 0x000fe20006000000 */
[----:B------:R-:W-:Y:S02]  /*1560*/  @P0 IMAD.U32 R12, RZ, RZ, UR4 ;  /* 0x00000004ff0c0e24 */ /* 0x000fe4000f8e00ff */
[-CC-:B------:R-:W-:Y:S02]  /*1570*/  @!P0 IMAD R29, R10, R7.reuse, R17.reuse ;  /* 0x000000070a1d8224 */ /* 0x180fe400078e0211 */
[----:B------:R-:W-:Y:S01]  /*1580*/  @!P0 IMAD R17, R18, R7, R17 ;  /* 0x0000000712118224 */ /* 0x000fe200078e0211 */
[----:B------:R-:W-:Y:S01]  /*1590*/  @P0 LEA R28, R11, R12, 0x2 ;  /* 0x0000000c0b1c0211 */ /* 0x000fe200078e10ff */
[----:B------:R-:W-:Y:S01]  /*15a0*/  IMAD.MOV R18, RZ, RZ, -R23 ;  /* 0x000000ffff127224 */ /* 0x000fe200078e0a17 */
[----:B------:R-:W0:Y:S03]  /*15b0*/  @!P0 LDC.64 R10, c[0x0][0x380] ;  /* 0x0000e000ff0a8b82 */ /* 0x000e260000000a00 */
[----:B------:R-:W-:Y:S01]  /*15c0*/  IMAD R18, R4, R18, R25 ;  /* 0x0000001204127224 */ /* 0x000fe200078e0219 */
[----:B------:R-:W-:Y:S04]  /*15d0*/  @P0 STS [R28], RZ ;  /* 0x000000ff1c000388 */ /* 0x000fe80000000800 */
[----:B------:R-:W-:-:S02]  /*15e0*/  IABS R26, R18 ;  /* 0x00000012001a7213 */ /* 0x000fc40000000000 */
[----:B------:R-:W-:-:S04]  /*15f0*/  LOP3.LUT R18, R18, R7, RZ, 0x3c, !PT ;  /* 0x0000000712127212 */ /* 0x000fc800078e3cff */
[----:B------:R-:W-:Y:S01]  /*1600*/  ISETP.GE.AND P6, PT, R18, RZ, PT ;  /* 0x000000ff1200720c */ /* 0x000fe20003fc6270 */
[----:B------:R-:W-:-:S04]  /*1610*/  IMAD.HI.U32 R18, R16, R26, RZ ;  /* 0x0000001a10127227 */ /* 0x000fc800078e00ff */
[----:B0-----:R-:W-:-:S04]  /*1620*/  @!P0 IMAD.WIDE R24, R29, 0x4, R10 ;  /* 0x000000041d188825 */ /* 0x001fc800078e020a */
[----:B------:R-:W-:Y:S02]  /*1630*/  IMAD.MOV R11, RZ, RZ, -R18 ;  /* 0x000000ffff0b7224 */ /* 0x000fe400078e0a12 */
[----:B------:R0:W2:Y:S02]  /*1640*/  @!P0 LDG.E R24, desc[UR6][R24.64] ;  /* 0x0000000618188981 */ /* 0x0000a4000c1e1900 */
[----:B------:R-:W-:-:S05]  /*1650*/  IMAD R11, R14, R11, R26 ;  /* 0x0000000b0e0b7224 */ /* 0x000fca00078e021a */
[----:B------:R-:W-:-:S13]  /*1660*/  ISETP.GT.U32.AND P3, PT, R14, R11, PT ;  /* 0x0000000b0e00720c */ /* 0x000fda0003f64070 */
[-C--:B------:R-:W-:Y:S01]  /*1670*/  @!P3 IADD3 R11, PT, PT, R11, -R14.reuse, RZ ;  /* 0x8000000e0b0bb210 */ /* 0x080fe20007ffe0ff */
[----:B------:R-:W-:Y:S01]  /*1680*/  @!P3 VIADD R18, R18, 0x1 ;  /* 0x000000011212b836 */ /* 0x000fe20000000000 */
[----:B------:R-:W-:Y:S02]  /*1690*/  ISETP.GT.U32.AND P3, PT, R14, R27, PT ;  /* 0x0000001b0e00720c */ /* 0x000fe40003f64070 */
[----:B------:R-:W-:Y:S02]  /*16a0*/  ISETP.GE.U32.AND P1, PT, R11, R14, PT ;  /* 0x0000000e0b00720c */ /* 0x000fe40003f26070 */
[----:B------:R-:W-:-:S09]  /*16b0*/  IADD3 R11, PT, PT, R6, R23, RZ ;  /* 0x00000017060b7210 */ /* 0x000fd20007ffe0ff */
[----:B------:R-:W-:Y:S02]  /*16c0*/  @!P3 IADD3 R27, PT, PT, R27, -R14, RZ ;  /* 0x8000000e1b1bb210 */ /* 0x000fe40007ffe0ff */
[----:B------:R-:W-:Y:S02]  /*16d0*/  @P1 IADD3 R18, PT, PT, R18, 0x1, RZ ;  /* 0x0000000112121810 */ /* 0x000fe40007ffe0ff */
[----:B------:R-:W-:-:S03]  /*16e0*/  ISETP.GT.U32.AND P3, PT, R14, R27, PT ;  /* 0x0000001b0e00720c */ /* 0x000fc60003f64070 */
[----:B------:R-:W-:Y:S01]  /*16f0*/  @!P6 IMAD.MOV R18, RZ, RZ, -R18 ;  /* 0x000000ffff12e224 */ /* 0x000fe200078e0a12 */
[----:B------:R-:W-:-:S04]  /*1700*/  ISETP.GE.AND P6, PT, R11, UR10, PT ;  /* 0x0000000a0b007c0c */ /* 0x000fc8000bfc6270 */
[----:B------:R-:W-:Y:S02]  /*1710*/  SEL R29, R15, R18, !P2 ;  /* 0x000000120f1d7207 */ /* 0x000fe40005000000 */
[----:B------:R-:W-:-:S03]  /*1720*/  ISETP.LT.OR P6, PT, R11, RZ, P6 ;  /* 0x000000ff0b00720c */ /* 0x000fc600037c1670 */
[----:B------:R-:W-:-:S05]  /*1730*/  IMAD.IADD R10, R8, 0x1, R29 ;  /* 0x00000001080a7824 */ /* 0x000fca00078e021d */
[----:B------:R-:W-:-:S04]  /*1740*/  ISETP.GE.AND P1, PT, R10, UR11, PT ;  /* 0x0000000b0a007c0c */ /* 0x000fc8000bf26270 */
[----:B------:R-:W-:-:S04]  /*1750*/  ISETP.LT.OR P1, PT, R10, RZ, P1 ;  /* 0x000000ff0a00720c */ /* 0x000fc80000f21670 */
[----:B------:R-:W-:Y:S01]  /*1760*/  PLOP3.LUT P1, PT, P6, P1, PT, 0xf8, 0x8f ;  /* 0x00000000008f781c */ /* 0x000fe20003723f70 */
[----:B------:R-:W-:-:S12]  /*1770*/  @!P3 IMAD.IADD R27, R27, 0x1, -R14 ;  /* 0x000000011b1bb824 */ /* 0x000fd800078e0a0e */
[----:B------:R-:W-:-:S04]  /*1780*/  @!P1 IMAD R26, R22, UR10, R11 ;  /* 0x0000000a161a9c24 */ /* 0x000fc8000f8e020b */
[----:B------:R-:W-:Y:S02]  /*1790*/  @!P1 IMAD R26, R26, UR11, R10 ;  /* 0x0000000b1a1a9c24 */ /* 0x000fe4000f8e020a */
[----:B------:R-:W1:Y:S01]  /*17a0*/  @!P1 LDC.64 R10, c[0x0][0x380] ;  /* 0x0000e000ff0a9b82 */ /* 0x000e620000000a00 */
[----:B------:R-:W-:-:S04]  /*17b0*/  @!P5 IADD3 R27, PT, PT, -R27, RZ, RZ ;  /* 0x000000ff1b1bd210 */ /* 0x000fc80007ffe1ff */
[----:B------:R-:W-:-:S05]  /*17c0*/  SEL R18, R15, R27, !P2 ;  /* 0x0000001b0f127207 */ /* 0x000fca0005000000 */
[----:B------:R-:W-:-:S04]  /*17d0*/  @!P1 IMAD R27, R26, R7, R18 ;  /* 0x000000071a1b9224 */ /* 0x000fc800078e0212 */
[----:B-1----:R-:W-:-:S06]  /*17e0*/  @!P1 IMAD.WIDE R10, R27, 0x4, R10 ;  /* 0x000000041b0a9825 */ /* 0x002fcc00078e020a */
[----:B------:R1:W3:Y:S01]  /*17f0*/  @!P1 LDG.E R10, desc[UR6][R10.64] ;  /* 0x000000060a0a9981 */ /* 0x0002e2000c1e1900 */
[----:B------:R-:W-:Y:S01]  /*1800*/  @!P0 IMAD.U32 R12, RZ, RZ, UR4 ;  /* 0x00000004ff0c8e24 */ /* 0x000fe2000f8e00ff */
[----:B0-----:R-:W-:Y:S02]  /*1810*/  IADD3 R25, PT, PT, R13, 0x2, RZ ;  /* 0x000000020d197810 */ /* 0x001fe40007ffe0ff */
[----:B------:R-:W-:Y:S02]  /*1820*/  IABS R26, R4 ;  /* 0x00000004001a7213 */ /* 0x000fe40000000000 */
[----:B------:R-:W-:Y:S02]  /*1830*/  @!P0 LEA R27, R17, R12, 0x2 ;  /* 0x0000000c111b8211 */ /* 0x000fe400078e10ff */
[----:B-1----:R-:W-:Y:S01]  /*1840*/  IABS R11, R25 ;  /* 0x00000019000b7213 */ /* 0x002fe20000000000 */
[----:B------:R-:W-:Y:S02]  /*1850*/  IMAD.MOV R26, RZ, RZ, -R26 ;  /* 0x000000ffff1a7224 */ /* 0x000fe400078e0a1a */
[----:B------:R-:W-:-:S04]  /*1860*/  @!P1 IMAD R17, R23, R0, R29 ;  /* 0x0000000017119224 */ /* 0x000fc800078e021d */
[----:B------:R-:W-:-:S04]  /*1870*/  @!P1 IMAD R17, R17, R7, R18 ;  /* 0x0000000711119224 */ /* 0x000fc800078e0212 */
[----:B------:R-:W-:Y:S02]  /*1880*/  @!P1 IMAD R17, R17, 0x4, R12 ;  /* 0x0000000411119824 */ /* 0x000fe400078e020c */
[----:B------:R-:W-:Y:S01]  /*1890*/  @P1 IMAD R29, R23, R0, R29 ;  /* 0x00000000171d1224 */ /* 0x000fe200078e021d */
[----:B--2---:R0:W-:Y:S02]  /*18a0*/  @!P0 STS [R27], R24 ;  /* 0x000000181b008388 */ /* 0x0041e40000000800 */
[----:B0-----:R-:W-:-:S04]  /*18b0*/  IMAD.HI.U32 R24, R5, R11, RZ ;  /* 0x0000000b05187227 */ /* 0x001fc800078e00ff */
[----:B------:R-:W-:-:S05]  /*18c0*/  IMAD R26, R24, R26, R11 ;  /* 0x0000001a181a7224 */ /* 0x000fca00078e020b */
[----:B------:R-:W-:Y:S02]  /*18d0*/  ISETP.GT.U32.AND P3, PT, R9, R26, PT ;  /* 0x0000001a0900720c */ /* 0x000fe40003f64070 */
[----:B------:R-:W-:-:S11]  /*18e0*/  IABS R27, R4 ;  /* 0x00000004001b7213 */ /* 0x000fd60000000000 */
[----:B------:R-:W-:-:S04]  /*18f0*/  @!P3 IADD3 R26, PT, PT, R26, -R27, RZ ;  /* 0x8000001b1a1ab210 */ /* 0x000fc80007ffe0ff */
[----:B------:R-:W-:Y:S01]  /*1900*/  ISETP.GE.U32.AND P0, PT, R26, R9, PT ;  /* 0x000000091a00720c */ /* 0x000fe20003f06070 */
[----:B------:R-:W-:-:S12]  /*1910*/  @!P3 VIADD R24, R24, 0x1 ;  /* 0x000000011818b836 */ /* 0x000fd80000000000 */
[----:B------:R-:W-:Y:S01]  /*1920*/  @P0 IADD3 R24, PT, PT, R24, 0x1, RZ ;  /* 0x0000000118180810 */ /* 0x000fe20007ffe0ff */
[----:B---3--:R0:W-:Y:S02]  /*1930*/  @!P1 STS [R17], R10 ;  /* 0x0000000a11009388 */ /* 0x0081e40000000800 */
[----:B0-----:R-:W-:-:S04]  /*1940*/  LOP3.LUT R10, R25, R4, RZ, 0x3c, !PT ;  /* 0x00000004190a7212 */ /* 0x001fc800078e3cff */
[----:B------:R-:W-:Y:S02]  /*1950*/  ISETP.GE.AND P5, PT, R10, RZ, PT ;  /* 0x000000ff0a00720c */ /* 0x000fe40003fa6270 */
[----:B------:R-:W-:-:S11]  /*1960*/  LOP3.LUT R17, RZ, R4, RZ, 0x33, !PT ;  /* 0x00000004ff117212 */ /* 0x000fd600078e33ff */
[----:B------:R-:W-:-:S05]  /*1970*/  @!P5 IMAD.MOV R24, RZ, RZ, -R24 ;  /* 0x000000ffff18d224 */ /* 0x000fca00078e0a18 */
[----:B------:R-:W-:-:S04]  /*1980*/  SEL R17, R17, R24, !P4 ;  /* 0x0000001811117207 */ /* 0x000fc80006000000 */
[----:B------:R-:W-:Y:S01]  /*1990*/  IADD3 R10, PT, PT, -R17, RZ, RZ ;  /* 0x000000ff110a7210 */ /* 0x000fe20007ffe1ff */
[----:B------:R-:W-:-:S04]  /*19a0*/  IMAD.HI.U32 R24, R16, R11, RZ ;  /* 0x0000000b10187227 */ /* 0x000fc800078e00ff */
[----:B------:R-:W-:Y:S01]  /*19b0*/  IMAD R10, R4, R10, R25 ;  /* 0x0000000a040a7224 */ /* 0x000fe200078e0219 */
[----:B------:R-:W-:Y:S01]  /*19c0*/  ISETP.GE.AND P5, PT, R25, RZ, PT ;  /* 0x000000ff1900720c */ /* 0x000fe20003fa6270 */
[----:B------:R-:W-:-:S03]  /*19d0*/  IMAD.MOV R24, RZ, RZ, -R24 ;  /* 0x000000ffff187224 */ /* 0x000fc600078e0a18 */
[----:B------:R-:W-:Y:S01]  /*19e0*/  IABS R25, R10 ;  /* 0x0000000a00197213 */ /* 0x000fe20000000000 */
[----:B------:R-:W-:Y:S01]  /*19f0*/  IMAD R11, R14, R24, R11 ;  /* 0x000000180e0b7224 */ /* 0x000fe200078e020b */
[----:B------:R-:W-:-:S03]  /*1a00*/  LOP3.LUT R24, R10, R7, RZ, 0x3c, !PT ;  /* 0x000000070a187212 */ /* 0x000fc600078e3cff */
[----:B------:R-:W-:Y:S01]  /*1a10*/  IMAD.HI.U32 R10, R16, R25, RZ ;  /* 0x00000019100a7227 */ /* 0x000fe200078e00ff */
[----:B------:R-:W-:-:S04]  /*1a20*/  ISETP.GE.AND P0, PT, R24, RZ, PT ;  /* 0x000000ff1800720c */ /* 0x000fc80003f06270 */
[----:B------:R-:W-:-:S05]  /*1a30*/  IADD3 R24, PT, PT, -R10, RZ, RZ ;  /* 0x000000ff0a187210 */ /* 0x000fca0007ffe1ff */
[----:B------:R-:W-:-:S05]  /*1a40*/  IMAD R25, R14, R24, R25 ;  /* 0x000000180e197224 */ /* 0x000fca00078e0219 */
[----:B------:R-:W-:-:S13]  /*1a50*/  ISETP.GT.U32.AND P6, PT, R14, R25, PT ;  /* 0x000000190e00720c */ /* 0x000fda0003fc4070 */
[----:B------:R-:W-:-:S05]  /*1a60*/  @!P6 IMAD.IADD R25, R25, 0x1, -R14 ;  /* 0x000000011919e824 */ /* 0x000fca00078e0a0e */
[----:B------:R-:W-:Y:S02]  /*1a70*/  ISETP.GE.U32.AND P3, PT, R25, R14, PT ;  /* 0x0000000e1900720c */ /* 0x000fe40003f66070 */
[----:B------:R-:W-:Y:S02]  /*1a80*/  @!P6 IADD3 R10, PT, PT, R10, 0x1, RZ ;  /* 0x000000010a0ae810 */ /* 0x000fe40007ffe0ff */
[----:B------:R-:W-:-:S09]  /*1a90*/  ISETP.GT.U32.AND P6, PT, R14, R11, PT ;  /* 0x0000000b0e00720c */ /* 0x000fd20003fc4070 */
[----:B------:R-:W-:-:S05]  /*1aa0*/  @P3 VIADD R10, R10, 0x1 ;  /* 0x000000010a0a3836 */ /* 0x000fca0000000000 */
[----:B------:R-:W-:-:S04]  /*1ab0*/  @!P0 IADD3 R10, PT, PT, -R10, RZ, RZ ;  /* 0x000000ff0a0a8210 */ /* 0x000fc80007ffe1ff */
[----:B------:R-:W-:-:S04]  /*1ac0*/  SEL R25, R15, R10, !P2 ;  /* 0x0000000a0f197207 */ /* 0x000fc80005000000 */
[----:B------:R-:W-:Y:S01]  /*1ad0*/  IADD3 R10, PT, PT, R8, R25, RZ ;  /* 0x00000019080a7210 */ /* 0x000fe20007ffe0ff */
[----:B------:R-:W-:Y:S02]  /*1ae0*/  @!P6 IMAD.IADD R11, R11, 0x1, -R14 ;  /* 0x000000010b0be824 */ /* 0x000fe400078e0a0e */
[----:B------:R-:W-:Y:S01]  /*1af0*/  IMAD.IADD R27, R6, 0x1, R17 ;  /* 0x00000001061b7824 */ /* 0x000fe200078e0211 */
[----:B------:R-:W-:-:S04]  /*1b00*/  ISETP.GE.AND P3, PT, R10, UR11, PT ;  /* 0x0000000b0a007c0c */ /* 0x000fc8000bf66270 */
[----:B------:R-:W-:Y:S02]  /*1b10*/  ISETP.LT.OR P6, PT, R10, RZ, P3 ;  /* 0x000000ff0a00720c */ /* 0x000fe40001fc1670 */
[----:B------:R-:W-:Y:S02]  /*1b20*/  ISETP.GT.U32.AND P3, PT, R14, R11, PT ;  /* 0x0000000b0e00720c */ /* 0x000fe40003f64070 */
[----:B------:R-:W-:-:S04]  /*1b30*/  ISETP.GE.AND P0, PT, R27, UR10, PT ;  /* 0x0000000a1b007c0c */ /* 0x000fc8000bf06270 */
[----:B------:R-:W-:-:S04]  /*1b40*/  ISETP.LT.OR P0, PT, R27, RZ, P0 ;  /* 0x000000ff1b00720c */ /* 0x000fc80000701670 */
[----:B------:R-:W-:-:S03]  /*1b50*/  PLOP3.LUT P0, PT, P0, P6, PT, 0xf8, 0x8f ;  /* 0x00000000008f781c */ /* 0x000fc6000070df70 */
[----:B------:R-:W-:-:S05]  /*1b60*/  @!P3 IADD3 R11, PT, PT, R11, -R14, RZ ;  /* 0x8000000e0b0bb210 */ /* 0x000fca0007ffe0ff */
[----:B------:R-:W-:-:S05]  /*1b70*/  IMAD.MOV.U32 R24, RZ, RZ, R11 ;  /* 0x000000ffff187224 */ /* 0x000fca00078e000b */
[----:B------:R-:W-:Y:S01]  /*1b80*/  @!P0 IMAD R23, R22, UR10, R27 ;  /* 0x0000000a16178c24 */ /* 0x000fe2000f8e021b */
[----:B------:R-:W-:Y:S01]  /*1b90*/  @!P5 IADD3 R24, PT, PT, -R24, RZ, RZ ;  /* 0x000000ff1818d210 */ /* 0x000fe20007ffe1ff */
[----:B------:R-:W-:Y:S02]  /*1ba0*/  @P1 IMAD R27, R29, R7, R18 ;  /* 0x000000071d1b1224 */ /* 0x000fe400078e0212 */
[----:B------:R-:W-:Y:S01]  /*1bb0*/  @!P0 IMAD R18, R23, UR11, R10 ;  /* 0x0000000b17128c24 */ /* 0x000fe2000f8e020a */
[----:B------:R-:W-:Y:S01]  /*1bc0*/  SEL R24, R15, R24, !P2 ;  /* 0x000000180f187207 */ /* 0x000fe20005000000 */
[CCC-:B------:R-:W-:Y:S01]  /*1bd0*/  @!P0 IMAD R23, R17.reuse, R0.reuse, R25.reuse ;  /* 0x0000000011178224 */ /* 0x1c0fe200078e0219 */
[----:B------:R-:W0:Y:S01]  /*1be0*/  @!P0 LDC.64 R10, c[0x0][0x380] ;  /* 0x0000e000ff0a8b82 */ /* 0x000e220000000a00 */
[----:B------:R-:W-:Y:S01]  /*1bf0*/  @P0 IMAD R17, R17, R0, R25 ;  /* 0x0000000011110224 */ /* 0x000fe200078e0219 */
[----:B------:R-:W-:Y:S01]  /*1c00*/  IADD3 R25, PT, PT, R13, 0x3, RZ ;  /* 0x000000030d197810 */ /* 0x000fe20007ffe0ff */
[----:B------:R-:W-:-:S02]  /*1c10*/  @P1 IMAD R28, R27, 0x4, R12 ;  /* 0x000000041b1c1824 */ /* 0x000fc400078e020c */
[--C-:B------:R-:W-:Y:S01]  /*1c20*/  @!P0 IMAD R27, R18, R7, R24.reuse ;  /* 0x00000007121b8224 */ /* 0x100fe200078e0218 */
[----:B------:R-:W-:Y:S02]  /*1c30*/  IABS R18, R4 ;  /* 0x0000000400127213 */ /* 0x000fe40000000000 */
[----:B------:R-:W-:Y:S01]  /*1c40*/  IABS R29, R25 ;  /* 0x00000019001d7213 */ /* 0x000fe20000000000 */
[-CC-:B------:R-:W-:Y:S02]  /*1c50*/  @!P0 IMAD R23, R23, R7.reuse, R24.reuse ;  /* 0x0000000717178224 */ /* 0x180fe400078e0218 */
[----:B------:R-:W-:Y:S02]  /*1c60*/  @P0 IMAD R17, R17, R7, R24 ;  /* 0x0000000711110224 */ /* 0x000fe400078e0218 */
[----:B------:R-:W-:Y:S02]  /*1c70*/  IMAD.MOV R26, RZ, RZ, -R18 ;  /* 0x000000ffff1a7224 */ /* 0x000fe400078e0a12 */
[----:B------:R-:W-:-:S04]  /*1c80*/  IMAD.HI.U32 R24, R5, R29, RZ ;  /* 0x0000001d05187227 */ /* 0x000fc800078e00ff */
[----:B------:R-:W-:-:S05]  /*1c90*/  IMAD R26, R24, R26, R29 ;  /* 0x0000001a181a7224 */ /* 0x000fca00078e021d */
[----:B------:R-:W-:Y:S01]  /*1ca0*/  ISETP.GT.U32.AND P3, PT, R9, R26, PT ;  /* 0x0000001a0900720c */ /* 0x000fe20003f64070 */
[----:B0-----:R-:W-:Y:S01]  /*1cb0*/  @!P0 IMAD.WIDE R10, R27, 0x4, R10 ;  /* 0x000000041b0a8825 */ /* 0x001fe200078e020a */
[----:B------:R-:W-:Y:S01]  /*1cc0*/  IABS R27, R4 ;  /* 0x00000004001b7213 */ /* 0x000fe20000000000 */
[----:B------:R0:W-:Y:S04]  /*1cd0*/  @P1 STS [R28], RZ ;  /* 0x000000ff1c001388 */ /* 0x0001e80000000800 */
[----:B------:R1:W2:Y:S06]  /*1ce0*/  @!P0 LDG.E R18, desc[UR6][R10.64] ;  /* 0x000000060a128981 */ /* 0x0002ac000c1e1900 */
[----:B------:R-:W-:-:S04]  /*1cf0*/  @!P3 IADD3 R26, PT, PT, R26, -R27, RZ ;  /* 0x8000001b1a1ab210 */ /* 0x000fc80007ffe0ff */
[----:B------:R-:W-:Y:S02]  /*1d00*/  ISETP.GE.U32.AND P1, PT, R26, R9, PT ;  /* 0x000000091a00720c */ /* 0x000fe40003f26070 */
[----:B------:R-:W-:Y:S01]  /*1d10*/  LOP3.LUT R26, R25, R4, RZ, 0x3c, !PT ;  /* 0x00000004191a7212 */ /* 0x000fe200078e3cff */
[----:B------:R-:W-:-:S03]  /*1d20*/  @!P3 VIADD R24, R24, 0x1 ;  /* 0x000000011818b836 */ /* 0x000fc60000000000 */
[----:B------:R-:W-:-:S07]  /*1d30*/  ISETP.GE.AND P5, PT, R26, RZ, PT ;  /* 0x000000ff1a00720c */ /* 0x000fce0003fa6270 */
[----:B------:R-:W-:Y:S02]  /*1d40*/  @P1 IADD3 R24, PT, PT, R24, 0x1, RZ ;  /* 0x0000000118181810 */ /* 0x000fe40007ffe0ff */
[----:B------:R-:W-:-:S04]  /*1d50*/  LOP3.LUT R27, RZ, R4, RZ, 0x33, !PT ;  /* 0x00000004ff1b7212 */ /* 0x000fc800078e33ff */
[----:B------:R-:W-:-:S05]  /*1d60*/  @!P5 IMAD.MOV R24, RZ, RZ, -R24 ;  /* 0x000000ffff18d224 */ /* 0x000fca00078e0a18 */
[----:B------:R-:W-:-:S04]  /*1d70*/  SEL R27, R27, R24, !P4 ;  /* 0x000000181b1b7207 */ /* 0x000fc80006000000 */
[----:B-1----:R-:W-:-:S05]  /*1d80*/  IADD3 R10, PT, PT, -R27, RZ, RZ ;  /* 0x000000ff1b0a7210 */ /* 0x002fca0007ffe1ff */
[----:B------:R-:W-:-:S05]  /*1d90*/  IMAD R10, R4, R10, R25 ;  /* 0x0000000a040a7224 */ /* 0x000fca00078e0219 */
[----:B------:R-:W-:Y:S02]  /*1da0*/  LOP3.LUT R24, R10, R7, RZ, 0x3c, !PT ;  /* 0x000000070a187212 */ /* 0x000fe400078e3cff */
[----:B------:R-:W-:Y:S01]  /*1db0*/  IABS R11, R10 ;  /* 0x0000000a000b7213 */ /* 0x000fe20000000000 */
[----:B------:R-:W-:Y:S01]  /*1dc0*/  IMAD.HI.U32 R10, R16, R29, RZ ;  /* 0x0000001d100a7227 */ /* 0x000fe200078e00ff */
[----:B------:R-:W-:-:S03]  /*1dd0*/  ISETP.GE.AND P4, PT, R24, RZ, PT ;  /* 0x000000ff1800720c */ /* 0x000fc60003f86270 */
[----:B------:R-:W-:Y:S02]  /*1de0*/  IMAD.MOV R24, RZ, RZ, -R10 ;  /* 0x000000ffff187224 */ /* 0x000fe400078e0a0a */
[----:B------:R-:W-:-:S04]  /*1df0*/  IMAD.HI.U32 R10, R16, R11, RZ ;  /* 0x0000000b100a7227 */ /* 0x000fc800078e00ff */
[----:B------:R-:W-:Y:S01]  /*1e00*/  IMAD R16, R14, R24, R29 ;  /* 0x000000180e107224 */ /* 0x000fe200078e021d */
[----:B------:R-:W-:-:S05]  /*1e10*/  IADD3 R24, PT, PT, -R10, RZ, RZ ;  /* 0x000000ff0a187210 */ /* 0x000fca0007ffe1ff */
[----:B------:R-:W-:-:S05]  /*1e20*/  IMAD R11, R14, R24, R11 ;  /* 0x000000180e0b7224 */ /* 0x000fca00078e020b */
[----:B------:R-:W-:-:S13]  /*1e30*/  ISETP.GT.U32.AND P3, PT, R14, R11, PT ;  /* 0x0000000b0e00720c */ /* 0x000fda0003f64070 */
[----:B------:R-:W-:-:S05]  /*1e40*/  @!P3 IMAD.IADD R11, R11, 0x1, -R14 ;  /* 0x000000010b0bb824 */ /* 0x000fca00078e0a0e */
[----:B------:R-:W-:Y:S02]  /*1e50*/  ISETP.GE.U32.AND P1, PT, R11, R14, PT ;  /* 0x0000000e0b00720c */ /* 0x000fe40003f26070 */
[----:B------:R-:W-:-:S11]  /*1e60*/  @!P3 IADD3 R10, PT, PT, R10, 0x1, RZ ;  /* 0x000000010a0ab810 */ /* 0x000fd60007ffe0ff */
[----:B------:R-:W-:-:S05]  /*1e70*/  @P1 VIADD R10, R10, 0x1 ;  /* 0x000000010a0a1836 */ /* 0x000fca0000000000 */
[----:B------:R-:W-:Y:S01]  /*1e80*/  @!P4 IADD3 R10, PT, PT, -R10, RZ, RZ ;  /* 0x000000ff0a0ac210 */ /* 0x000fe20007ffe1ff */
[----:B------:R-:W-:-:S03]  /*1e90*/  IMAD.IADD R26, R6, 0x1, R27 ;  /* 0x00000001061a7824 */ /* 0x000fc600078e021b */
[----:B------:R-:W-:Y:S02]  /*1ea0*/  SEL R29, R15, R10, !P2 ;  /* 0x0000000a0f1d7207 */ /* 0x000fe40005000000 */
[----:B------:R-:W-:Y:S02]  /*1eb0*/  ISETP.GT.U32.AND P4, PT, R14, R16, PT ;  /* 0x000000100e00720c */ /* 0x000fe40003f84070 */
[----:B------:R-:W-:Y:S02]  /*1ec0*/  IADD3 R24, PT, PT, R8, R29, RZ ;  /* 0x0000001d08187210 */ /* 0x000fe40007ffe0ff */
[----:B------:R-:W-:Y:S02]  /*1ed0*/  ISETP.GE.AND P1, PT, R26, UR10, PT ;  /* 0x0000000a1a007c0c */ /* 0x000fe4000bf26270 */
[----:B------:R-:W-:Y:S02]  /*1ee0*/  ISETP.GE.AND P3, PT, R24, UR11, PT ;  /* 0x0000000b18007c0c */ /* 0x000fe4000bf66270 */
[----:B------:R-:W-:-:S02]  /*1ef0*/  ISETP.LT.OR P1, PT, R26, RZ, P1 ;  /* 0x000000ff1a00720c */ /* 0x000fc40000f21670 */
[----:B------:R-:W-:-:S03]  /*1f00*/  ISETP.LT.OR P3, PT, R24, RZ, P3 ;  /* 0x000000ff1800720c */ /* 0x000fc60001f61670 */
[----:B------:R-:W-:Y:S01]  /*1f10*/  @!P4 IMAD.IADD R16, R16, 0x1, -R14 ;  /* 0x000000011010c824 */ /* 0x000fe200078e0a0e */
[----:B------:R-:W-:-:S04]  /*1f20*/  PLOP3.LUT P1, PT, P1, P3, PT, 0xf8, 0x8f ;  /* 0x00000000008f781c */ /* 0x000fc80000f27f70 */
[----:B------:R-:W-:Y:S02]  /*1f30*/  ISETP.GT.U32.AND P4, PT, R14, R16, PT ;  /* 0x000000100e00720c */ /* 0x000fe40003f84070 */
[----:B------:R-:W-:-:S07]  /*1f40*/  ISETP.GE.AND P3, PT, R25, RZ, PT ;  /* 0x000000ff1900720c */ /* 0x000fce0003f66270 */
[----:B------:R-:W1:Y:S04]  /*1f50*/  @!P1 LDC.64 R10, c[0x0][0x380] ;  /* 0x0000e000ff0a9b82 */ /* 0x000e680000000a00 */
[----:B------:R-:W-:Y:S01]  /*1f60*/  @!P4 IADD3 R16, PT, PT, R16, -R14, RZ ;  /* 0x8000000e1010c210 */ /* 0x000fe20007ffe0ff */
[----:B------:R-:W-:-:S04]  /*1f70*/  @!P1 IMAD R25, R22, UR10, R26 ;  /* 0x0000000a16199c24 */ /* 0x000fc8000f8e021a */
[----:B------:R-:W-:Y:S02]  /*1f80*/  @!P3 IMAD.MOV R16, RZ, RZ, -R16 ;  /* 0x000000ffff10b224 */ /* 0x000fe400078e0a10 */
[----:B------:R-:W-:-:S03]  /*1f90*/  @!P1 IMAD R25, R25, UR11, R24 ;  /* 0x0000000b19199c24 */ /* 0x000fc6000f8e0218 */
[----:B------:R-:W-:-:S05]  /*1fa0*/  SEL R14, R15, R16, !P2 ;  /* 0x000000100f0e7207 */ /* 0x000fca0005000000 */
[----:B------:R-:W-:-:S04]  /*1fb0*/  @!P1 IMAD R25, R25, R7, R14 ;  /* 0x0000000719199224 */ /* 0x000fc800078e020e */
[----:B-1----:R-:W-:-:S06]  /*1fc0*/  @!P1 IMAD.WIDE R10, R25, 0x4, R10 ;  /* 0x00000004190a9825 */ /* 0x002fcc00078e020a */
[----:B------:R-:W3:Y:S01]  /*1fd0*/  @!P1 LDG.E R10, desc[UR6][R10.64] ;  /* 0x000000060a0a9981 */ /* 0x000ee2000c1e1900 */
[CCC-:B------:R-:W-:Y:S02]  /*1fe0*/  @!P1 IMAD R15, R27.reuse, R0.reuse, R29.reuse ;  /* 0x000000001b0f9224 */ /* 0x1c0fe400078e021d */
[----:B------:R-:W-:Y:S02]  /*1ff0*/  @P1 IMAD R27, R27, R0, R29 ;  /* 0x000000001b1b1224 */ /* 0x000fe400078e021d */
[-CC-:B------:R-:W-:Y:S01]  /*2000*/  @!P1 IMAD R15, R15, R7.reuse, R14.reuse ;  /* 0x000000070f0f9224 */ /* 0x180fe200078e020e */
[-C--:B------:R-:W-:Y:S01]  /*2010*/  @!P0 LEA R23, R23, R12.reuse, 0x2 ;  /* 0x0000000c17178211 */ /* 0x080fe200078e10ff */
[----:B------:R-:W-:Y:S02]  /*2020*/  @P1 IMAD R27, R27, R7, R14 ;  /* 0x000000071b1b1224 */ /* 0x000fe400078e020e */
[--C-:B------:R-:W-:Y:S01]  /*2030*/  @P0 IMAD R17, R17, 0x4, R12.reuse ;  /* 0x0000000411110824 */ /* 0x100fe200078e020c */
[----:B------:R-:W-:Y:S01]  /*2040*/  @!P1 LEA R15, R15, R12, 0x2 ;  /* 0x0000000c0f0f9211 */ /* 0x000fe200078e10ff */
[----:B------:R-:W-:Y:S01]  /*2050*/  @P1 IMAD R27, R27, 0x4, R12 ;  /* 0x000000041b1b1824 */ /* 0x000fe200078e020c */
[----:B------:R-:W-:Y:S01]  /*2060*/  IADD3 R13, PT, PT, R13, 0x4, RZ ;  /* 0x000000040d0d7810 */ /* 0x000fe20007ffe0ff */
[----:B--2---:R0:W-:Y:S04]  /*2070*/  @!P0 STS [R23], R18 ;  /* 0x0000001217008388 */ /* 0x0041e80000000800 */
[----:B------:R0:W-:Y:S01]  /*2080*/  @P0 STS [R17], RZ ;  /* 0x000000ff11000388 */ /* 0x0001e20000000800 */
[----:B------:R-:W-:-:S03]  /*2090*/  ISETP.GE.AND P0, PT, R13, R3, PT ;  /* 0x000000030d00720c */ /* 0x000fc60003f06270 */
[----:B---3--:R0:W-:Y:S04]  /*20a0*/  @!P1 STS [R15], R10 ;  /* 0x0000000a0f009388 */ /* 0x0081e80000000800 */
[----:B------:R0:W-:Y:S06]  /*20b0*/  @P1 STS [R27], RZ ;  /* 0x000000ff1b001388 */ /* 0x0001ec0000000800 */
[----:B------:R-:W-:Y:S05]  /*20c0*/  @!P0 BRA `(.L_x_5) ;  /* 0xffffffec00908947 */ /* 0x000fea000383ffff */
.L_x_1:
[----:B------:R-:W-:Y:S05]  /*20d0*/  BSYNC.RECONVERGENT B0 ;  /* 0x0000000000007941 */ /* 0x000fea0003800200 */
.L_x_0:
[----:B------:R-:W0:Y:S02]  /*20e0*/  LDCU UR4, c[0x0][0x3b0] ;  /* 0x00007600ff0477ac */ /* 0x000e240008000800 */
[----:B0-----:R-:W-:-:S04]  /*20f0*/  IMAD.U32 R18, RZ, RZ, UR4 ;  /* 0x00000004ff127e24 */ /* 0x001fc8000f8e00ff */
[----:B------:R-:W-:-:S05]  /*2100*/  IMAD R3, R21, -0x200, R18 ;  /* 0xfffffe0015037824 */ /* 0x000fca00078e0212 */
[----:B------:R-:W-:Y:S01]  /*2110*/  VIMNMX R3, PT, PT, R3, 0x200, PT ;  /* 0x0000020003037848 */ /* 0x000fe20003fe0100 */
[----:B------:R-:W-:Y:S03]  /*2120*/  BAR.SYNC.DEFER_BLOCKING 0x0 ;  /* 0x0000000000007b1d */ /* 0x000fe60000010000 */
[----:B------:R-:W-:-:S13]  /*2130*/  ISETP.GE.AND P0, PT, R2, R3, PT ;  /* 0x000000030200720c */ /* 0x000fda0003f06270 */
[----:B------:R-:W-:Y:S05]  /*2140*/  @P0 EXIT ;  /* 0x000000000000094d */ /* 0x000fea0003800000 */
[----:B------:R-:W0:Y:S01]  /*2150*/  LDC R2, c[0x0][0x3a4] ;  /* 0x0000e900ff027b82 */ /* 0x000e220000000800 */
[----:B------:R-:W-:Y:S01]  /*2160*/  VIMNMX R0, PT, PT, R0, R7, PT ;  /* 0x0000000700007248 */ /* 0x000fe20003fe0100 */
[----:B------:R-:W-:Y:S01]  /*2170*/  BSSY.RECONVERGENT B0, `(.L_x_6) ;  /* 0x00000c1000007945 */ /* 0x000fe20003800200 */
[----:B------:R-:W-:Y:S02]  /*2180*/  HFMA2 R11, -RZ, RZ, 0, 0 ;  /* 0x00000000ff0b7431 */ /* 0x000fe400000001ff */
[----:B------:R-:W-:-:S04]  /*2190*/  ISETP.GE.AND P0, PT, R0, 0x1, PT ;  /* 0x000000010000780c */ /* 0x000fc80003f06270 */
[----:B0-----:R-:W-:-:S13]  /*21a0*/  ISETP.LT.OR P0, PT, R2, 0x1, !P0 ;  /* 0x000000010200780c */ /* 0x001fda0004701670 */
[----:B------:R-:W-:Y:S05]  /*21b0*/  @P0 BRA `(.L_x_7) ;  /* 0x0000000800f00947 */ /* 0x000fea0003800000 */
[----:B------:R-:W0:Y:S01]  /*21c0*/  LDC.64 R12, c[0x0][0x388] ;  /* 0x0000e200ff0c7b82 */ /* 0x000e220000000a00 */
[C---:B------:R-:W-:Y:S01]  /*21d0*/  LOP3.LUT R10, R7.reuse, 0xf, RZ, 0xc0, !PT ;  /* 0x0000000f070a7812 */ /* 0x040fe200078ec0ff */
[----:B------:R-:W-:Y:S01]  /*21e0*/  IMAD.MOV.U32 R11, RZ, RZ, RZ ;  /* 0x000000ffff0b7224 */ /* 0x000fe200078e00ff */
[C---:B------:R-:W-:Y:S02]  /*21f0*/  LOP3.LUT R9, R7.reuse, 0x7, RZ, 0xc0, !PT ;  /* 0x0000000707097812 */ /* 0x040fe400078ec0ff */
[C---:B------:R-:W-:Y:S02]  /*2200*/  LOP3.LUT R8, R7.reuse, 0x7ffffff0, RZ, 0xc0, !PT ;  /* 0x7ffffff007087812 */ /* 0x040fe400078ec0ff */
[C---:B------:R-:W-:Y:S02]  /*2210*/  LOP3.LUT R6, R7.reuse, 0x3, RZ, 0xc0, !PT ;  /* 0x0000000307067812 */ /* 0x040fe400078ec0ff */
[----:B------:R-:W-:Y:S02]  /*2220*/  SHF.L.U32 R7, R7, 0x2, RZ ;  /* 0x0000000207077819 */ /* 0x000fe400000006ff */
[----:B------:R-:W-:-:S02]  /*2230*/  MOV R5, RZ ;  /* 0x000000ff00057202 */ /* 0x000fc40000000f00 */
[----:B0-----:R-:W-:-:S05]  /*2240*/  IADD3 R12, P0, PT, R12, 0x20, RZ ;  /* 0x000000200c0c7810 */ /* 0x001fca0007f1e0ff */
[----:B------:R-:W-:-:S08]  /*2250*/  IMAD.X R13, RZ, RZ, R13, P0 ;  /* 0x000000ffff0d7224 */ /* 0x000fd000000e060d */
.L_x_18:
[----:B------:R-:W0:Y:S01]  /*2260*/  LDCU UR4, c[0x0][0x3a4] ;  /* 0x00007480ff0477ac */ /* 0x000e220008000800 */
[--C-:B------:R-:W-:Y:S02]  /*2270*/  IMAD.MOV.U32 R4, RZ, RZ, R5.reuse ;  /* 0x000000ffff047224 */ /* 0x100fe400078e0005 */
[----:B------:R-:W-:Y:S02]  /*2280*/  IMAD.MOV.U32 R3, RZ, RZ, RZ ;  /* 0x000000ffff037224 */ /* 0x000fe400078e00ff */
[----:B0-----:R-:W-:Y:S01]  /*2290*/  IMAD R2, R22, UR4, R5 ;  /* 0x0000000416027c24 */ /* 0x001fe2000f8e0205 */
[----:B------:R-:W-:-:S04]  /*22a0*/  IADD3 R5, PT, PT, R5, 0x1, RZ ;  /* 0x0000000105057810 */ /* 0x000fc80007ffe0ff */
[----:B------:R-:W-:-:S13]  /*22b0*/  ISETP.NE.AND P0, PT, R5, UR4, PT ;  /* 0x0000000405007c0c */ /* 0x000fda000bf05270 */
.L_x_17:
[----:B------:R-:W0:Y:S01]  /*22c0*/  S2R R16, SR_TID.X ;  /* 0x0000000000107919 */ /* 0x000e220000002100 */
[----:B------:R-:W1:Y:S01]  /*22d0*/  LDC.64 R14, c[0x0][0x3a8] ;  /* 0x0000ea00ff0e7b82 */ /* 0x000e620000000a00 */
[----:B------:R-:W2:Y:S01]  /*22e0*/  LDCU UR4, c[0x0][0x3b0] ;  /* 0x00007600ff0477ac */ /* 0x000ea20008000800 */
[----:B------:R-:W-:Y:S01]  /*22f0*/  IMAD.MOV.U32 R23, RZ, RZ, RZ ;  /* 0x000000ffff177224 */ /* 0x000fe200078e00ff */
[----:B--2---:R-:W-:Y:S02]  /*2300*/  MOV R18, UR4 ;  /* 0x0000000400127c02 */ /* 0x004fe40008000f00 */
[----:B-1----:R-:W-:Y:S01]  /*2310*/  ISETP.GE.U32.AND P2, PT, R15, 0x10, PT ;  /* 0x000000100f00780c */ /* 0x002fe20003f46070 */
[-CC-:B------:R-:W-:Y:S02]  /*2320*/  IMAD R0, R2, R14.reuse, R3.reuse ;  /* 0x0000000e02007224 */ /* 0x180fe400078e0203 */
[----:B------:R-:W-:Y:S01]  /*2330*/  IMAD R17, R4, R14, R3 ;  /* 0x0000000e04117224 */ /* 0x000fe200078e0203 */
[----:B------:R-:W-:Y:S01]  /*2340*/  IADD3 R3, PT, PT, R3, 0x1, RZ ;  /* 0x0000000103037810 */ /* 0x000fe20007ffe0ff */
[----:B0-----:R-:W-:-:S03]  /*2350*/  IMAD R16, R21, 0x200, R16 ;  /* 0x0000020015107824 */ /* 0x001fc600078e0210 */
[----:B------:R-:W-:Y:S01]  /*2360*/  ISETP.NE.AND P1, PT, R3, R14, PT ;  /* 0x0000000e0300720c */ /* 0x000fe20003f25270 */
[----:B------:R-:W-:-:S04]  /*2370*/  IMAD R14, R17, R18, R16 ;  /* 0x00000012110e7224 */ /* 0x000fc800078e0210 */
[----:B------:R-:W-:Y:S01]  /*2380*/  IMAD R14, R14, R15, RZ ;  /* 0x0000000f0e0e7224 */ /* 0x000fe200078e02ff */
[----:B------:R-:W-:Y:S07]  /*2390*/  @!P2 BRA `(.L_x_8) ;  /* 0x000000040000a947 */ /* 0x000fee0003800000 */
[----:B------:R-:W0:Y:S01]  /*23a0*/  S2UR UR5, SR_CgaCtaId ;  /* 0x00000000000579c3 */ /* 0x000e220000008800 */
[----:B------:R-:W-:Y:S01]  /*23b0*/  UMOV UR4, 0x400 ;  /* 0x0000040000047882 */ /* 0x000fe20000000000 */
[----:B------:R-:W-:Y:S01]  /*23c0*/  BSSY.RECONVERGENT B1, `(.L_x_9) ;  /* 0x000003c000017945 */ /* 0x000fe20003800200 */
[----:B------:R-:W-:Y:S01]  /*23d0*/  IADD3 R24, PT, PT, -R8, RZ, RZ ;  /* 0x000000ff08187210 */ /* 0x000fe20007ffe1ff */
[----:B------:R-:W-:Y:S01]  /*23e0*/  IMAD.MOV.U32 R23, RZ, RZ, R14 ;  /* 0x000000ffff177224 */ /* 0x000fe200078e000e */
[----:B0-----:R-:W-:-:S06]  /*23f0*/  ULEA UR4, UR5, UR4, 0x18 ;  /* 0x0000000405047291 */ /* 0x001fcc000f8ec0ff */
[----:B------:R-:W-:-:S05]  /*2400*/  IMAD R25, R7, R0, UR4 ;  /* 0x0000000407197e24 */ /* 0x000fca000f8e0200 */
[----:B------:R-:W-:-:S07]  /*2410*/  IADD3 R25, PT, PT, R25, 0x20, RZ ;  /* 0x0000002019197810 */ /* 0x000fce0007ffe0ff */
.L_x_10:
[----:B------:R-:W-:Y:S01]  /*2420*/  IMAD.WIDE R16, R23, 0x4, R12 ;  /* 0x0000000417107825 */ /* 0x000fe200078e020c */
[----:B------:R-:W0:Y:S04]  /*2430*/  LDS R26, [R25+-0x20] ;  /* 0xffffe000191a7984 */ /* 0x000e280000000800 */
[----:B------:R-:W0:Y:S04]  /*2440*/  LDG.E R27, desc[UR6][R16.64+-0x20] ;  /* 0xffffe006101b7981 */ /* 0x000e28000c1e1900 */
[----:B------:R-:W2:Y:S01]  /*2450*/  LDG.E R28, desc[UR6][R16.64+0x1c] ;  /* 0x00001c06101c7981 */ /* 0x000ea2000c1e1900 */
[----:B0-----:R-:W-:-:S03]  /*2460*/  FFMA R26, R26, R27, R11 ;  /* 0x0000001b1a1a7223 */ /* 0x001fc6000000000b */
[----:B------:R-:W3:Y:S04]  /*2470*/  LDG.E R27, desc[UR6][R16.64+-0x1c] ;  /* 0xffffe406101b7981 */ /* 0x000ee8000c1e1900 */
[----:B------:R-:W3:Y:S02]  /*2480*/  LDS R11, [R25+-0x1c] ;  /* 0xffffe400190b7984 */ /* 0x000ee40000000800 */
[----:B---3--:R-:W-:Y:S02]  /*2490*/  FFMA R11, R11, R27, R26 ;  /* 0x0000001b0b0b7223 */ /* 0x008fe4000000001a */
[----:B------:R-:W3:Y:S04]  /*24a0*/  LDG.E R27, desc[UR6][R16.64+-0x18] ;  /* 0xffffe806101b7981 */ /* 0x000ee8000c1e1900 */
[----:B------:R-:W3:Y:S02]  /*24b0*/  LDS R26, [R25+-0x18] ;  /* 0xffffe800191a7984 */ /* 0x000ee40000000800 */
[----:B---3--:R-:W-:-:S02]  /*24c0*/  FFMA R11, R26, R27, R11 ;  /* 0x0000001b1a0b7223 */ /* 0x008fc4000000000b */
        /* <DEDUP_REMOVED lines=16> */
[----:B------:R-:W3:Y:S02]  /*25d0*/  LDS R26, [R25] ;  /* 0x00000000191a7984 */ /* 0x000ee40000000800 */
[----:B---3--:R-:W-:-:S02]  /*25e0*/  FFMA R11, R26, R27, R11 ;  /* 0x0000001b1a0b7223 */ /* 0x008fc4000000000b */
[----:B------:R-:W3:Y:S04]  /*25f0*/  LDG.E R27, desc[UR6][R16.64+0x4] ;  /* 0x00000406101b7981 */ /* 0x000ee8000c1e1900 */
[----:B------:R-:W3:Y:S02]  /*2600*/  LDS R26, [R25+0x4] ;  /* 0x00000400191a7984 */ /* 0x000ee40000000800 */
[----:B---3--:R-:W-:Y:S02]  /*2610*/  FFMA R11, R26, R27, R11 ;  /* 0x0000001b1a0b7223 */ /* 0x008fe4000000000b */
[----:B------:R-:W3:Y:S04]  /*2620*/  LDG.E R27, desc[UR6][R16.64+0x8] ;  /* 0x00000806101b7981 */ /* 0x000ee8000c1e1900 */
[----:B------:R-:W3:Y:S02]  /*2630*/  LDS R26, [R25+0x8] ;  /* 0x00000800191a7984 */ /* 0x000ee40000000800 */
        /* <DEDUP_REMOVED lines=11> */
[----:B------:R-:W3:Y:S01]  /*26f0*/  LDS R26, [R25+0x18] ;  /* 0x00001800191a7984 */ /* 0x000ee20000000800 */
[----:B------:R-:W-:-:S05]  /*2700*/  VIADD R24, R24, 0x10 ;  /* 0x0000001018187836 */ /* 0x000fca0000000000 */
[----:B------:R-:W-:Y:S01]  /*2710*/  ISETP.NE.AND P2, PT, R24, RZ, PT ;  /* 0x000000ff1800720c */ /* 0x000fe20003f45270 */
[----:B------:R-:W-:Y:S02]  /*2720*/  VIADD R23, R23, 0x10 ;  /* 0x0000001017177836 */ /* 0x000fe40000000000 */
[----:B---3--:R-:W-:Y:S02]  /*2730*/  FFMA R11, R26, R27, R11 ;  /* 0x0000001b1a0b7223 */ /* 0x008fe4000000000b */
[----:B------:R0:W2:Y:S02]  /*2740*/  LDS R26, [R25+0x1c] ;  /* 0x00001c00191a7984 */ /* 0x0000a40000000800 */
[----:B0-----:R-:W-:Y:S01]  /*2750*/  IADD3 R25, PT, PT, R25, 0x40, RZ ;  /* 0x0000004019197810 */ /* 0x001fe20007ffe0ff */
[----:B--2---:R-:W-:-:S05]  /*2760*/  FFMA R11, R26, R28, R11 ;  /* 0x0000001c1a0b7223 */ /* 0x004fca000000000b */
[----:B------:R-:W-:Y:S05]  /*2770*/  @P2 BRA `(.L_x_10) ;  /* 0xfffffffc00282947 */ /* 0x000fea000383ffff */
[----:B------:R-:W-:Y:S05]  /*2780*/  BSYNC.RECONVERGENT B1 ;  /* 0x0000000000017941 */ /* 0x000fea0003800200 */
.L_x_9:
[----:B------:R-:W-:-:S07]  /*2790*/  MOV R23, R8 ;  /* 0x0000000800177202 */ /* 0x000fce0000000f00 */
.L_x_8:
[----:B------:R-:W-:Y:S01]  /*27a0*/  ISETP.NE.AND P2, PT, R10, RZ, PT ;  /* 0x000000ff0a00720c */ /* 0x000fe20003f45270 */
[----:B------:R-:W-:-:S12]  /*27b0*/  BSSY.RECONVERGENT B1, `(.L_x_11) ;  /* 0x000005a000017945 */ /* 0x000fd80003800200 */
[----:B------:R-:W-:Y:S05]  /*27c0*/  @!P2 BRA `(.L_x_12) ;  /* 0x000000040060a947 */ /* 0x000fea0003800000 */
[----:B------:R-:W-:Y:S01]  /*27d0*/  VIADD R16, R10, 0xffffffff ;  /* 0xffffffff0a107836 */ /* 0x000fe20000000000 */
[----:B------:R-:W-:Y:S01]  /*27e0*/  BSSY.RECONVERGENT B2, `(.L_x_13) ;  /* 0x0000025000027945 */ /* 0x000fe20003800200 */
[----:B------:R-:W-:-:S03]  /*27f0*/  ISETP.NE.AND P3, PT, R9, RZ, PT ;  /* 0x000000ff0900720c */ /* 0x000fc60003f65270 */
[----:B------:R-:W-:-:S13]  /*2800*/  ISETP.GE.U32.AND P2, PT, R16, 0x7, PT ;  /* 0x000000071000780c */ /* 0x000fda0003f46070 */
[----:B------:R-:W-:Y:S05]  /*2810*/  @!P2 BRA `(.L_x_14) ;  /* 0x000000000084a947 */ /* 0x000fea0003800000 */
[----:B------:R-:W0:Y:S01]  /*2820*/  LDC.64 R16, c[0x0][0x388] ;  /* 0x0000e200ff107b82 */ /* 0x000e220000000a00 */
[----:B------:R-:W-:-:S05]  /*2830*/  IADD3 R25, PT, PT, R14, R23, RZ ;  /* 0x000000170e197210 */ /* 0x000fca0007ffe0ff */
[----:B0-----:R-:W-:-:S05]  /*2840*/  IMAD.WIDE R16, R25, 0x4, R16 ;  /* 0x0000000419107825 */ /* 0x001fca00078e0210 */
[----:B------:R-:W2:Y:S04]  /*2850*/  LDG.E R27, desc[UR6][R16.64] ;  /* 0x00000006101b7981 */ /* 0x000ea8000c1e1900 */
[----:B------:R-:W3:Y:S01]  /*2860*/  LDG.E R25, desc[UR6][R16.64+0x4] ;  /* 0x0000040610197981 */ /* 0x000ee2000c1e1900 */
[----:B------:R-:W0:Y:S01]  /*2870*/  S2UR UR5, SR_CgaCtaId ;  /* 0x00000000000579c3 */ /* 0x000e220000008800 */
[----:B------:R-:W-:Y:S01]  /*2880*/  UMOV UR4, 0x400 ;  /* 0x0000040000047882 */ /* 0x000fe20000000000 */
[----:B------:R-:W-:Y:S01]  /*2890*/  IMAD R24, R0, R15, R23 ;  /* 0x0000000f00187224 */ /* 0x000fe200078e0217 */
[----:B------:R-:W4:Y:S01]  /*28a0*/  LDG.E R29, desc[UR6][R16.64+0x8] ;  /* 0x00000806101d7981 */ /* 0x000f22000c1e1900 */
[----:B0-----:R-:W-:-:S06]  /*28b0*/  ULEA UR4, UR5, UR4, 0x18 ;  /* 0x0000000405047291 */ /* 0x001fcc000f8ec0ff */
[----:B------:R-:W-:-:S05]  /*28c0*/  LEA R24, R24, UR4, 0x2 ;  /* 0x0000000418187c11 */ /* 0x000fca000f8e10ff */
[----:B------:R-:W2:Y:S04]  /*28d0*/  LDS R26, [R24] ;  /* 0x00000000181a7984 */ /* 0x000ea80000000800 */
[----:B------:R-:W-:Y:S01]  /*28e0*/  LDS R28, [R24+0x8] ;  /* 0x00000800181c7984 */ /* 0x000fe20000000800 */
[----:B--2---:R-:W-:-:S03]  /*28f0*/  FFMA R26, R26, R27, R11 ;  /* 0x0000001b1a1a7223 */ /* 0x004fc6000000000b */
[----:B------:R-:W3:Y:S02]  /*2900*/  LDS R11, [R24+0x4] ;  /* 0x00000400180b7984 */ /* 0x000ee40000000800 */
[----:B---3--:R-:W-:Y:S02]  /*2910*/  FFMA R27, R11, R25, R26 ;  /* 0x000000190b1b7223 */ /* 0x008fe4000000001a */
[----:B------:R-:W2:Y:S04]  /*2920*/  LDG.E R26, desc[UR6][R16.64+0xc] ;  /* 0x00000c06101a7981 */ /* 0x000ea8000c1e1900 */
[----:B------:R-:W3:Y:S04]  /*2930*/  LDG.E R25, desc[UR6][R16.64+0x10] ;  /* 0x0000100610197981 */ /* 0x000ee8000c1e1900 */
[----:B------:R-:W5:Y:S01]  /*2940*/  LDG.E R11, desc[UR6][R16.64+0x14] ;  /* 0x00001406100b7981 */ /* 0x000f62000c1e1900 */
[----:B----4-:R-:W-:-:S03]  /*2950*/  FFMA R27, R28, R29, R27 ;  /* 0x0000001d1c1b7223 */ /* 0x010fc6000000001b */
[----:B------:R-:W2:Y:S02]  /*2960*/  LDS R28, [R24+0xc] ;  /* 0x00000c00181c7984 */ /* 0x000ea40000000800 */
[----:B--2---:R-:W-:Y:S02]  /*2970*/  FFMA R26, R28, R26, R27 ;  /* 0x0000001a1c1a7223 */ /* 0x004fe4000000001b */
[----:B------:R-:W3:Y:S04]  /*2980*/  LDS R27, [R24+0x10] ;  /* 0x00001000181b7984 */ /* 0x000ee80000000800 */
[----:B------:R-:W-:Y:S01]  /*2990*/  LDS R28, [R24+0x1c] ;  /* 0x00001c00181c7984 */ /* 0x000fe20000000800 */
[----:B---3--:R-:W-:-:S03]  /*29a0*/  FFMA R26, R27, R25, R26 ;  /* 0x000000191b1a7223 */ /* 0x008fc6000000001a */
[----:B------:R-:W5:Y:S04]  /*29b0*/  LDS R25, [R24+0x14] ;  /* 0x0000140018197984 */ /* 0x000f680000000800 */
[----:B------:R-:W2:Y:S01]  /*29c0*/  LDG.E R27, desc[UR6][R16.64+0x1c] ;  /* 0x00001c06101b7981 */ /* 0x000ea2000c1e1900 */
[----:B-----5:R-:W-:-:S03]  /*29d0*/  FFMA R11, R25, R11, R26 ;  /* 0x0000000b190b7223 */ /* 0x020fc6000000001a */
[----:B------:R-:W3:Y:S04]  /*29e0*/  LDG.E R25, desc[UR6][R16.64+0x18] ;  /* 0x0000180610197981 */ /* 0x000ee8000c1e1900 */
[----:B------:R-:W3:Y:S01]  /*29f0*/  LDS R26, [R24+0x18] ;  /* 0x00001800181a7984 */ /* 0x000ee20000000800 */
[----:B------:R-:W-:Y:S02]  /*2a00*/  VIADD R23, R23, 0x8 ;  /* 0x0000000817177836 */ /* 0x000fe40000000000 */
[----:B---3--:R-:W-:-:S04]  /*2a10*/  FFMA R11, R26, R25, R11 ;  /* 0x000000191a0b7223 */ /* 0x008fc8000000000b */
[----:B--2---:R-:W-:-:S07]  /*2a20*/  FFMA R11, R28, R27, R11 ;  /* 0x0000001b1c0b7223 */ /* 0x004fce000000000b */
.L_x_14:
[----:B------:R-:W-:Y:S05]  /*2a30*/  BSYNC.RECONVERGENT B2 ;  /* 0x0000000000027941 */ /* 0x000fea0003800200 */
.L_x_13:
[----:B------:R-:W-:Y:S05]  /*2a40*/  @!P3 BRA `(.L_x_12) ;  /* 0x0000000000c0b947 */ /* 0x000fea0003800000 */
[----:B------:R-:W-:Y:S01]  /*2a50*/  IADD3 R16, PT, PT, R9, -0x1, RZ ;  /* 0xffffffff09107810 */ /* 0x000fe20007ffe0ff */
[----:B------:R-:W-:Y:S01]  /*2a60*/  BSSY.RECONVERGENT B2, `(.L_x_15) ;  /* 0x0000019000027945 */ /* 0x000fe20003800200 */
[----:B------:R-:W-:Y:S02]  /*2a70*/  ISETP.NE.AND P3, PT, R6, RZ, PT ;  /* 0x000000ff0600720c */ /* 0x000fe40003f65270 */
[----:B------:R-:W-:-:S13]  /*2a80*/  ISETP.GE.U32.AND P2, PT, R16, 0x3, PT ;  /* 0x000000031000780c */ /* 0x000fda0003f46070 */
[----:B------:R-:W-:Y:S05]  /*2a90*/  @!P2 BRA `(.L_x_16) ;  /* 0x000000000054a947 */ /* 0x000fea0003800000 */
[----:B------:R-:W0:Y:S01]  /*2aa0*/  LDC.64 R16, c[0x0][0x388] ;  /* 0x0000e200ff107b82 */ /* 0x000e220000000a00 */
[----:B------:R-:W-:-:S04]  /*2ab0*/  IMAD.IADD R25, R14, 0x1, R23 ;  /* 0x000000010e197824 */ /* 0x000fc800078e0217 */
[----:B0-----:R-:W-:-:S05]  /*2ac0*/  IMAD.WIDE R16, R25, 0x4, R16 ;  /* 0x0000000419107825 */ /* 0x001fca00078e0210 */
[----:B------:R-:W2:Y:S04]  /*2ad0*/  LDG.E R27, desc[UR6][R16.64] ;  /* 0x00000006101b7981 */ /* 0x000ea8000c1e1900 */
[----:B------:R-:W3:Y:S01]  /*2ae0*/  LDG.E R24, desc[UR6][R16.64+0x4] ;  /* 0x0000040610187981 */ /* 0x000ee2000c1e1900 */
[----:B------:R-:W0:Y:S01]  /*2af0*/  S2UR UR5, SR_CgaCtaId ;  /* 0x00000000000579c3 */ /* 0x000e220000008800 */
[----:B------:R-:W-:Y:S01]  /*2b00*/  UMOV UR4, 0x400 ;  /* 0x0000040000047882 */ /* 0x000fe20000000000 */
[----:B------:R-:W-:Y:S01]  /*2b10*/  IMAD R25, R0, R15, R23 ;  /* 0x0000000f00197224 */ /* 0x000fe200078e0217 */
[----:B0-----:R-:W-:-:S06]  /*2b20*/  ULEA UR4, UR5, UR4, 0x18 ;  /* 0x0000000405047291 */ /* 0x001fcc000f8ec0ff */
[----:B------:R-:W-:-:S05]  /*2b30*/  LEA R25, R25, UR4, 0x2 ;  /* 0x0000000419197c11 */ /* 0x000fca000f8e10ff */
[----:B------:R-:W2:Y:S04]  /*2b40*/  LDS R26, [R25] ;  /* 0x00000000191a7984 */ /* 0x000ea80000000800 */
[----:B------:R-:W-:Y:S01]  /*2b50*/  LDS R28, [R25+0xc] ;  /* 0x00000c00191c7984 */ /* 0x000fe20000000800 */
[----:B--2---:R-:W-:-:S03]  /*2b60*/  FFMA R27, R26, R27, R11 ;  /* 0x0000001b1a1b7223 */ /* 0x004fc6000000000b */
[----:B------:R-:W3:Y:S04]  /*2b70*/  LDS R26, [R25+0x4] ;  /* 0x00000400191a7984 */ /* 0x000ee80000000800 */
[----:B------:R-:W0:Y:S01]  /*2b80*/  LDS R11, [R25+0x8] ;  /* 0x00000800190b7984 */ /* 0x000e220000000800 */
[----:B---3--:R-:W-:-:S03]  /*2b90*/  FFMA R24, R26, R24, R27 ;  /* 0x000000181a187223 */ /* 0x008fc6000000001b */
[----:B------:R-:W0:Y:S04]  /*2ba0*/  LDG.E R26, desc[UR6][R16.64+0x8] ;  /* 0x00000806101a7981 */ /* 0x000e28000c1e1900 */
[----:B------:R-:W2:Y:S01]  /*2bb0*/  LDG.E R27, desc[UR6][R16.64+0xc] ;  /* 0x00000c06101b7981 */ /* 0x000ea2000c1e1900 */
[----:B------:R-:W-:Y:S01]  /*2bc0*/  IADD3 R23, PT, PT, R23, 0x4, RZ ;  /* 0x0000000417177810 */ /* 0x000fe20007ffe0ff */
[----:B0-----:R-:W-:-:S04]  /*2bd0*/  FFMA R11, R11, R26, R24 ;  /* 0x0000001a0b0b7223 */ /* 0x001fc80000000018 */
[----:B--2---:R-:W-:-:S07]  /*2be0*/  FFMA R11, R28, R27, R11 ;  /* 0x0000001b1c0b7223 */ /* 0x004fce000000000b */
.L_x_16:
[----:B------:R-:W-:Y:S05]  /*2bf0*/  BSYNC.RECONVERGENT B2 ;  /* 0x0000000000027941 */ /* 0x000fea0003800200 */
.L_x_15:
[----:B------:R-:W-:Y:S05]  /*2c00*/  @!P3 BRA `(.L_x_12) ;  /* 0x000000000050b947 */ /* 0x000fea0003800000 */
[----:B------:R-:W0:Y:S01]  /*2c10*/  LDC.64 R16, c[0x0][0x388] ;  /* 0x0000e200ff107b82 */ /* 0x000e220000000a00 */
[----:B------:R-:W-:-:S04]  /*2c20*/  IMAD.IADD R25, R14, 0x1, R23 ;  /* 0x000000010e197824 */ /* 0x000fc800078e0217 */
[----:B0-----:R-:W-:-:S05]  /*2c30*/  IMAD.WIDE R16, R25, 0x4, R16 ;  /* 0x0000000419107825 */ /* 0x001fca00078e0210 */
[----:B------:R-:W2:Y:S01]  /*2c40*/  LDG.E R14, desc[UR6][R16.64] ;  /* 0x00000006100e7981 */ /* 0x000ea2000c1e1900 */
[----:B------:R-:W0:Y:S01]  /*2c50*/  S2UR UR5, SR_CgaCtaId ;  /* 0x00000000000579c3 */ /* 0x000e220000008800 */
[----:B------:R-:W-:Y:S01]  /*2c60*/  UMOV UR4, 0x400 ;  /* 0x0000040000047882 */ /* 0x000fe20000000000 */
[----:B------:R-:W-:Y:S01]  /*2c70*/  IMAD R0, R0, R15, R23 ;  /* 0x0000000f00007224 */ /* 0x000fe200078e0217 */
[----:B------:R-:W-:Y:S01]  /*2c80*/  ISETP.NE.AND P2, PT, R6, 0x1, PT ;  /* 0x000000010600780c */ /* 0x000fe20003f45270 */
[----:B0-----:R-:W-:-:S06]  /*2c90*/  ULEA UR4, UR5, UR4, 0x18 ;  /* 0x0000000405047291 */ /* 0x001fcc000f8ec0ff */
[----:B------:R-:W-:-:S05]  /*2ca0*/  LEA R23, R0, UR4, 0x2 ;  /* 0x0000000400177c11 */ /* 0x000fca000f8e10ff */
[----:B------:R-:W2:Y:S02]  /*2cb0*/  LDS R0, [R23] ;  /* 0x0000000017007984 */ /* 0x000ea40000000800 */
[----:B--2---:R-:W-:Y:S01]  /*2cc0*/  FFMA R11, R0, R14, R11 ;  /* 0x0000000e000b7223 */ /* 0x004fe2000000000b */
[----:B------:R-:W-:Y:S06]  /*2cd0*/  @!P2 BRA `(.L_x_12) ;  /* 0x00000000001ca947 */ /* 0x000fec0003800000 */
[----:B------:R-:W-:Y:S01]  /*2ce0*/  ISETP.NE.AND P2, PT, R6, 0x2, PT ;  /* 0x000000020600780c */ /* 0x000fe20003f45270 */
[----:B------:R-:W2:Y:S04]  /*2cf0*/  LDG.E R14, desc[UR6][R16.64+0x4] ;  /* 0x00000406100e7981 */ /* 0x000ea8000c1e1900 */
[----:B------:R-:W2:Y:S08]  /*2d00*/  LDS R0, [R23+0x4] ;  /* 0x0000040017007984 */ /* 0x000eb00000000800 */
[----:B------:R-:W3:Y:S04]  /*2d10*/  @P2 LDG.E R15, desc[UR6][R16.64+0x8] ;  /* 0x00000806100f2981 */ /* 0x000ee8000c1e1900 */
[----:B------:R-:W3:Y:S01]  /*2d20*/  @P2 LDS R24, [R23+0x8] ;  /* 0x0000080017182984 */ /* 0x000ee20000000800 */
[----:B--2---:R-:W-:-:S04]  /*2d30*/  FFMA R11, R0, R14, R11 ;  /* 0x0000000e000b7223 */ /* 0x004fc8000000000b */
[----:B---3--:R-:W-:-:S07]  /*2d40*/  @P2 FFMA R11, R24, R15, R11 ;  /* 0x0000000f180b2223 */ /* 0x008fce000000000b */
.L_x_12:
[----:B------:R-:W-:Y:S05]  /*2d50*/  BSYNC.RECONVERGENT B1 ;  /* 0x0000000000017941 */ /* 0x000fea0003800200 */
.L_x_11:
[----:B------:R-:W-:Y:S05]  /*2d60*/  @P1 BRA `(.L_x_17) ;  /* 0xfffffff400541947 */ /* 0x000fea000383ffff */
[----:B------:R-:W-:Y:S05]  /*2d70*/  @P0 BRA `(.L_x_18) ;  /* 0xfffffff400380947 */ /* 0x000fea000383ffff */
.L_x_7:
[----:B------:R-:W-:Y:S05]  /*2d80*/  BSYNC.RECONVERGENT B0 ;  /* 0x0000000000007941 */ /* 0x000fea0003800200 */
.L_x_6:
[----:B------:R-:W0:Y:S01]  /*2d90*/  S2R R0, SR_TID.X ;  /* 0x0000000000007919 */ /* 0x000e220000002100 */
[----:B------:R-:W1:Y:S01]  /*2da0*/  LDCU UR4, c[0x0][0x39c] ;  /* 0x00007380ff0477ac */ /* 0x000e620008000800 */
[----:B------:R-:W2:Y:S01]  /*2db0*/  LDC.64 R2, c[0x0][0x390] ;  /* 0x0000e400ff027b82 */ /* 0x000ea20000000a00 */
[----:B------:R-:W3:Y:S01]  /*2dc0*/  LDCU UR5, c[0x0][0x3a0] ;  /* 0x00007400ff0577ac */ /* 0x000ee20008000800 */
[----:B-1----:R-:W-:-:S04]  /*2dd0*/  IMAD R19, R22, UR4, R19 ;  /* 0x0000000416137c24 */ /* 0x002fc8000f8e0213 */
[----:B---3--:R-:W-:Y:S01]  /*2de0*/  IMAD R19, R19, UR5, R20 ;  /* 0x0000000513137c24 */ /* 0x008fe2000f8e0214 */
[----:B0-----:R-:W-:-:S05]  /*2df0*/  LEA R21, R21, R0, 0x9 ;  /* 0x0000000015157211 */ /* 0x001fca00078e48ff */
[----:B------:R-:W-:-:S04]  /*2e00*/  IMAD R19, R19, R18, R21 ;  /* 0x0000001213137224 */ /* 0x000fc800078e0215 */
[----:B--2---:R-:W-:-:S05]  /*2e10*/  IMAD.WIDE R2, R19, 0x4, R2 ;  /* 0x0000000413027825 */ /* 0x004fca00078e0202 */
[----:B------:R-:W-:Y:S01]  /*2e20*/  STG.E desc[UR6][R2.64], R11 ;  /* 0x0000000b02007986 */ /* 0x000fe2000c101906 */
[----:B------:R-:W-:Y:S05]  /*2e30*/  EXIT ;  /* 0x000000000000794d */ /* 0x000fea0003800000 */
.L_x_19:
[----:B------:R-:W-:-:S00]  /*2e40*/  BRA `(.L_x_19) ;  /* 0xfffffffc00fc7947 */ /* 0x000fc0000383ffff */
[----:B------:R-:W-:-:S00]  /*2e50*/  NOP ;  /* 0x0000000000007918 */ /* 0x000fc00000000000 */
        /* <DEDUP_REMOVED lines=10> */
.L_x_20:


//--------------------- .nv.shared._Z13convolve_cudaPfS_S_iiiiiiiii --------------------------
	.section	.nv.shared._Z13convolve_cudaPfS_S_iiiiiiiii,"aw",@nobits
	.sectionflags	@""
	.align	16
	.zero		1024


//--------------------- .nv.shared.reserved.0     --------------------------
	.section	.nv.shared.reserved.0,"aw",@nobits
	.weak		__nv_reservedSMEM_offset_0_alias
	.size		__nv_reservedSMEM_offset_0_alias, 0, 64
	.other		__nv_reservedSMEM_offset_0_alias,@"STO_CUDA_RESERVED_SHARED STV_DEFAULT"
__nv_reservedSMEM_offset_0_alias:
	.zero		0
	.zero		64


//--------------------- .nv.constant0._Z13convolve_cudaPfS_S_iiiiiiiii --------------------------
	.section	.nv.constant0._Z13convolve_cudaPfS_S_iiiiiiiii,"a",@progbits
	.sectionflags	@""
	.align	4
.nv.constant0._Z13convolve_cudaPfS_S_iiiiiiiii:
	.zero		956


//--------------------- SYMBOLS --------------------------

	.type		.nv.reservedSmem.offset0,@object
	.size		.nv.reservedSmem.offset0,0x4
	.type		.nv.reservedSmem.cap,@object
	.size		.nv.reservedSmem.cap,0x4
